def attn_fwd(
    Q,
    K,
    V,
    Out,
    Lse,
    sm_scale,
    stride_qz,
    stride_qh,
    stride_qm,
    stride_qk,
    stride_kz,
    stride_kh,
    stride_kn,
    stride_kk,
    stride_vz,
    stride_vh,
    stride_vn,
    stride_vk,
    stride_oz,
    stride_oh,
    stride_om,
    stride_ok,
    seqlen_q,
    seqlen_k,
    BLOCK_M: tl.constexpr,
    BLOCK_N: tl.constexpr,
    HEAD_DIM: tl.constexpr,
    CAUSAL: tl.constexpr,
):
    start_m = tl.program_id(0)
    off_hz = tl.program_id(1)
    q_off = off_hz * stride_qh
    k_off = off_hz * stride_kh
    v_off = off_hz * stride_vh
    offs_m = start_m * BLOCK_M + tl.arange(0, BLOCK_M)
    offs_d = tl.arange(0, HEAD_DIM)
    offs_n = tl.arange(0, BLOCK_N)
    q_ptrs = Q + q_off + offs_m[:, None] * stride_qm + offs_d[None, :] * stride_qk
    k_ptrs = K + k_off + offs_d[:, None] * stride_kk + offs_n[None, :] * stride_kn
    v_ptrs = V + v_off + offs_n[:, None] * stride_vn + offs_d[None, :] * stride_vk
    m_i = tl.full([BLOCK_M], float("-inf"), dtype=tl.float32)
    l_i = tl.zeros([BLOCK_M], dtype=tl.float32) + 1.0
    acc = tl.zeros([BLOCK_M, HEAD_DIM], dtype=tl.float32)
    q = tl.load(q_ptrs)
    acc, l_i, m_i = _attn_fwd_inner(
        acc,
        l_i,
        m_i,
        q,
        k_ptrs,
        v_ptrs,
        sm_scale,
        stride_kn,
        stride_vn,
        start_m,
        seqlen_k,
        BLOCK_M,
        BLOCK_N,
        HEAD_DIM,
        CAUSAL,
    )
    acc = acc / l_i[:, None]
    lse = m_i + tl.math.log2(l_i) / 1.4426950408889634
    o_ptrs = (
        Out
        + off_hz * stride_oh
        + offs_m[:, None] * stride_om
        + offs_d[None, :] * stride_ok
    )
    tl.store(o_ptrs, acc.to(Out.dtype.element_ty))
    tl.store(Lse + off_hz * seqlen_q + offs_m, lse)

# config = {"BLOCK_M": 64, "BLOCK_N": 128, "HEAD_DIM": 32, "arch": "sm_100", "causal": true, "dtype": "fp8e4m3", "num_stages": 2, "num_warps": 4}
# arch = sm_100


// ===== COMPILED SASS (sm_100a) =====

	.target	sm_100a

	.elftype	@"ET_EXEC"


//--------------------- .note.nv.tkinfo           --------------------------
	.section	.note.nv.tkinfo,"",@"SHT_NOTE"
	.sectionflags	@"SHF_NOTE_NV_TKINFO"
	.tkinfo
        /*0018*/ 	.word	0x00000081
        /*0030*/ 	.string	""
        /*0030*/ 	.string	"ptxas-blackwell"
        /*0030*/ 	.string	"Cuda compilation tools, release 12.9, V12.9.86"
        /*0030*/ 	.string	"Build cuda_12.9.r12.9/compiler.36037853_0"
        /*0030*/ 	.string	"-v  -suppress-debug-info  -lineinfo  -arch sm_100a "



//--------------------- .note.nv.cuver            --------------------------
	.section	.note.nv.cuver,"",@"SHT_NOTE"
	.sectionflags	@"SHF_NOTE_NV_CUVER"
        /*0018*/ 	.short	0x0001
        /*001a*/ 	.short	0x0064
        /*001c*/ 	.short	0x0001
        /*001e*/ 	.short	0x0000
        /*0020*/ 	.short	0x0001
        /*0022*/ 	.short	0x0000


//--------------------- .nv.info                  --------------------------
	.section	.nv.info,"",@"SHT_CUDA_INFO"
	.align	4


	//----- nvinfo : EIATTR_REGCOUNT
	.align		4
        /*0000*/ 	.byte	0x04, 0x2f
        /*0002*/ 	.short	(.L_5 - .L_4)
	.align		4
.L_4:
        /*0004*/ 	.word	index@(attn_fwd)
        /*0008*/ 	.word	0x000000fd


	//----- nvinfo : EIATTR_FRAME_SIZE
	.align		4
.L_5:
        /*000c*/ 	.byte	0x04, 0x11
        /*000e*/ 	.short	(.L_7 - .L_6)
	.align		4
.L_6:
        /*0010*/ 	.word	index@($__internal_2_$__cuda_sm10x_tcgen05_guardrail_trap_unallocated_columns_being_dealloced)
        /*0014*/ 	.word	0x00000000


	//----- nvinfo : EIATTR_FRAME_SIZE
	.align		4
.L_7:
        /*0018*/ 	.byte	0x04, 0x11
        /*001a*/ 	.short	(.L_9 - .L_8)
	.align		4
.L_8:
        /*001c*/ 	.word	index@($__internal_1_$__cuda_sm10x_tcgen05_guardrail_trap_phase_invalid_during_alloc)
        /*0020*/ 	.word	0x00000000


	//----- nvinfo : EIATTR_FRAME_SIZE
	.align		4
.L_9:
        /*0024*/ 	.byte	0x04, 0x11
        /*0026*/ 	.short	(.L_11 - .L_10)
	.align		4
.L_10:
        /*0028*/ 	.word	index@($__internal_0_$__cuda_sm10x_tcgen05_guardrail_trap_col_being_dealloced_not_returned_by_alloc)
        /*002c*/ 	.word	0x00000000


	//----- nvinfo : EIATTR_FRAME_SIZE
	.align		4
.L_11:
        /*0030*/ 	.byte	0x04, 0x11
        /*0032*/ 	.short	(.L_13 - .L_12)
	.align		4
.L_12:
        /*0034*/ 	.word	index@(attn_fwd)
        /*0038*/ 	.word	0x00000000


	//----- nvinfo : EIATTR_MIN_STACK_SIZE
	.align		4
.L_13:
        /*003c*/ 	.byte	0x04, 0x12
        /*003e*/ 	.short	(.L_15 - .L_14)
	.align		4
.L_14:
        /*0040*/ 	.word	index@(attn_fwd)
        /*0044*/ 	.word	0x00000000
.L_15:


//--------------------- .nv.info.attn_fwd         --------------------------
	.section	.nv.info.attn_fwd,"",@"SHT_CUDA_INFO"
	.sectionflags	@""
	.align	4


	//----- nvinfo : EIATTR_CUDA_API_VERSION
	.align		4
        /*0000*/ 	.byte	0x04, 0x37
        /*0002*/ 	.short	(.L_17 - .L_16)
.L_16:
        /*0004*/ 	.word	0x00000081


	//----- nvinfo : EIATTR_KPARAM_INFO
	.align		4
.L_17:
        /*0008*/ 	.byte	0x04, 0x17
        /*000a*/ 	.short	(.L_19 - .L_18)
.L_18:
        /*000c*/ 	.word	0x00000000
        /*0010*/ 	.short	0x0019
        /*0012*/ 	.short	0x0080
        /*0014*/ 	.byte	0x00, 0xf4, 0x21, 0x00


	//----- nvinfo : EIATTR_KPARAM_INFO
	.align		4
.L_19:
        /*0018*/ 	.byte	0x04, 0x17
        /*001a*/ 	.short	(.L_21 - .L_20)
.L_20:
        /*001c*/ 	.word	0x00000000
        /*0020*/ 	.short	0x0018
        /*0022*/ 	.short	0x0078
        /*0024*/ 	.byte	0x00, 0xf4, 0x21, 0x00


	//----- nvinfo : EIATTR_KPARAM_INFO
	.align		4
.L_21:
        /*0028*/ 	.byte	0x04, 0x17
        /*002a*/ 	.short	(.L_23 - .L_22)
.L_22:
        /*002c*/ 	.word	0x00000000
        /*0030*/ 	.short	0x0017
        /*0032*/ 	.short	0x0070
        /*0034*/ 	.byte	0x00, 0xf0, 0x11, 0x00


	//----- nvinfo : EIATTR_KPARAM_INFO
	.align		4
.L_23:
        /*0038*/ 	.byte	0x04, 0x17
        /*003a*/ 	.short	(.L_25 - .L_24)
.L_24:
        /*003c*/ 	.word	0x00000000
        /*0040*/ 	.short	0x0016
        /*0042*/ 	.short	0x006c
        /*0044*/ 	.byte	0x00, 0xf0, 0x11, 0x00


	//----- nvinfo : EIATTR_KPARAM_INFO
	.align		4
.L_25:
        /*0048*/ 	.byte	0x04, 0x17
        /*004a*/ 	.short	(.L_27 - .L_26)
.L_26:
        /*004c*/ 	.word	0x00000000
        /*0050*/ 	.short	0x0015
        /*0052*/ 	.short	0x0068
        /*0054*/ 	.byte	0x00, 0xf0, 0x11, 0x00


	//----- nvinfo : EIATTR_KPARAM_INFO
	.align		4
.L_27:
        /*0058*/ 	.byte	0x04, 0x17
        /*005a*/ 	.short	(.L_29 - .L_28)
.L_28:
        /*005c*/ 	.word	0x00000000
        /*0060*/ 	.short	0x0014
        /*0062*/ 	.short	0x0064
        /*0064*/ 	.byte	0x00, 0xf0, 0x11, 0x00


	//----- nvinfo : EIATTR_KPARAM_INFO
	.align		4
.L_29:
        /*0068*/ 	.byte	0x04, 0x17
        /*006a*/ 	.short	(.L_31 - .L_30)
.L_30:
        /*006c*/ 	.word	0x00000000
        /*0070*/ 	.short	0x0013
        /*0072*/ 	.short	0x0060
        /*0074*/ 	.byte	0x00, 0xf0, 0x11, 0x00


	//----- nvinfo : EIATTR_KPARAM_INFO
	.align		4
.L_31:
        /*0078*/ 	.byte	0x04, 0x17
        /*007a*/ 	.short	(.L_33 - .L_32)
.L_32:
        /*007c*/ 	.word	0x00000000
        /*0080*/ 	.short	0x0012
        /*0082*/ 	.short	0x005c
        /*0084*/ 	.byte	0x00, 0xf0, 0x11, 0x00


	//----- nvinfo : EIATTR_KPARAM_INFO
	.align		4
.L_33:
        /*0088*/ 	.byte	0x04, 0x17
        /*008a*/ 	.short	(.L_35 - .L_34)
.L_34:
        /*008c*/ 	.word	0x00000000
        /*0090*/ 	.short	0x0011
        /*0092*/ 	.short	0x0058
        /*0094*/ 	.byte	0x00, 0xf0, 0x11, 0x00


	//----- nvinfo : EIATTR_KPARAM_INFO
	.align		4
.L_35:
        /*0098*/ 	.byte	0x04, 0x17
        /*009a*/ 	.short	(.L_37 - .L_36)
.L_36:
        /*009c*/ 	.word	0x00000000
        /*00a0*/ 	.short	0x0010
        /*00a2*/ 	.short	0x0054
        /*00a4*/ 	.byte	0x00, 0xf0, 0x11, 0x00


	//----- nvinfo : EIATTR_KPARAM_INFO
	.align		4
.L_37:
        /*00a8*/ 	.byte	0x04, 0x17
        /*00aa*/ 	.short	(.L_39 - .L_38)
.L_38:
        /*00ac*/ 	.word	0x00000000
        /*00b0*/ 	.short	0x000f
        /*00b2*/ 	.short	0x0050
        /*00b4*/ 	.byte	0x00, 0xf0, 0x11, 0x00


	//----- nvinfo : EIATTR_KPARAM_INFO
	.align		4
.L_39:
        /*00b8*/ 	.byte	0x04, 0x17
        /*00ba*/ 	.short	(.L_41 - .L_40)
.L_40:
        /*00bc*/ 	.word	0x00000000
        /*00c0*/ 	.short	0x000e
        /*00c2*/ 	.short	0x004c
        /*00c4*/ 	.byte	0x00, 0xf0, 0x11, 0x00


	//----- nvinfo : EIATTR_KPARAM_INFO
	.align		4
.L_41:
        /*00c8*/ 	.byte	0x04, 0x17
        /*00ca*/ 	.short	(.L_43 - .L_42)
.L_42:
        /*00cc*/ 	.word	0x00000000
        /*00d0*/ 	.short	0x000d
        /*00d2*/ 	.short	0x0048
        /*00d4*/ 	.byte	0x00, 0xf0, 0x11, 0x00


	//----- nvinfo : EIATTR_KPARAM_INFO
	.align		4
.L_43:
        /*00d8*/ 	.byte	0x04, 0x17
        /*00da*/ 	.short	(.L_45 - .L_44)
.L_44:
        /*00dc*/ 	.word	0x00000000
        /*00e0*/ 	.short	0x000c
        /*00e2*/ 	.short	0x0044
        /*00e4*/ 	.byte	0x00, 0xf0, 0x11, 0x00


	//----- nvinfo : EIATTR_KPARAM_INFO
	.align		4
.L_45:
        /*00e8*/ 	.byte	0x04, 0x17
        /*00ea*/ 	.short	(.L_47 - .L_46)
.L_46:
        /*00ec*/ 	.word	0x00000000
        /*00f0*/ 	.short	0x000b
        /*00f2*/ 	.short	0x0040
        /*00f4*/ 	.byte	0x00, 0xf0, 0x11, 0x00


	//----- nvinfo : EIATTR_KPARAM_INFO
	.align		4
.L_47:
        /*00f8*/ 	.byte	0x04, 0x17
        /*00fa*/ 	.short	(.L_49 - .L_48)
.L_48:
        /*00fc*/ 	.word	0x00000000
        /*0100*/ 	.short	0x000a
        /*0102*/ 	.short	0x003c
        /*0104*/ 	.byte	0x00, 0xf0, 0x11, 0x00


	//----- nvinfo : EIATTR_KPARAM_INFO
	.align		4
.L_49:
        /*0108*/ 	.byte	0x04, 0x17
        /*010a*/ 	.short	(.L_51 - .L_50)
.L_50:
        /*010c*/ 	.word	0x00000000
        /*0110*/ 	.short	0x0009
        /*0112*/ 	.short	0x0038
        /*0114*/ 	.byte	0x00, 0xf0, 0x11, 0x00


	//----- nvinfo : EIATTR_KPARAM_INFO
	.align		4
.L_51:
        /*0118*/ 	.byte	0x04, 0x17
        /*011a*/ 	.short	(.L_53 - .L_52)
.L_52:
        /*011c*/ 	.word	0x00000000
        /*0120*/ 	.short	0x0008
        /*0122*/ 	.short	0x0034
        /*0124*/ 	.byte	0x00, 0xf0, 0x11, 0x00


	//----- nvinfo : EIATTR_KPARAM_INFO
	.align		4
.L_53:
        /*0128*/ 	.byte	0x04, 0x17
        /*012a*/ 	.short	(.L_55 - .L_54)
.L_54:
        /*012c*/ 	.word	0x00000000
        /*0130*/ 	.short	0x0007
        /*0132*/ 	.short	0x0030
        /*0134*/ 	.byte	0x00, 0xf0, 0x11, 0x00


	//----- nvinfo : EIATTR_KPARAM_INFO
	.align		4
.L_55:
        /*0138*/ 	.byte	0x04, 0x17
        /*013a*/ 	.short	(.L_57 - .L_56)
.L_56:
        /*013c*/ 	.word	0x00000000
        /*0140*/ 	.short	0x0006
        /*0142*/ 	.short	0x002c
        /*0144*/ 	.byte	0x00, 0xf0, 0x11, 0x00


	//----- nvinfo : EIATTR_KPARAM_INFO
	.align		4
.L_57:
        /*0148*/ 	.byte	0x04, 0x17
        /*014a*/ 	.short	(.L_59 - .L_58)
.L_58:
        /*014c*/ 	.word	0x00000000
        /*0150*/ 	.short	0x0005
        /*0152*/ 	.short	0x0028
        /*0154*/ 	.byte	0x00, 0xf0, 0x11, 0x00


	//----- nvinfo : EIATTR_KPARAM_INFO
	.align		4
.L_59:
        /*0158*/ 	.byte	0x04, 0x17
        /*015a*/ 	.short	(.L_61 - .L_60)
.L_60:
        /*015c*/ 	.word	0x00000000
        /*0160*/ 	.short	0x0004
        /*0162*/ 	.short	0x0020
        /*0164*/ 	.byte	0x00, 0xf4, 0x21, 0x00


	//----- nvinfo : EIATTR_KPARAM_INFO
	.align		4
.L_61:
        /*0168*/ 	.byte	0x04, 0x17
        /*016a*/ 	.short	(.L_63 - .L_62)
.L_62:
        /*016c*/ 	.word	0x00000000
        /*0170*/ 	.short	0x0003
        /*0172*/ 	.short	0x0018
        /*0174*/ 	.byte	0x00, 0xf4, 0x21, 0x00


	//----- nvinfo : EIATTR_KPARAM_INFO
	.align		4
.L_63:
        /*0178*/ 	.byte	0x04, 0x17
        /*017a*/ 	.short	(.L_65 - .L_64)
.L_64:
        /*017c*/ 	.word	0x00000000
        /*0180*/ 	.short	0x0002
        /*0182*/ 	.short	0x0010
        /*0184*/ 	.byte	0x00, 0xf4, 0x21, 0x00


	//----- nvinfo : EIATTR_KPARAM_INFO
	.align		4
.L_65:
        /*0188*/ 	.byte	0x04, 0x17
        /*018a*/ 	.short	(.L_67 - .L_66)
.L_66:
        /*018c*/ 	.word	0x00000000
        /*0190*/ 	.short	0x0001
        /*0192*/ 	.short	0x0008
        /*0194*/ 	.byte	0x00, 0xf4, 0x21, 0x00


	//----- nvinfo : EIATTR_KPARAM_INFO
	.align		4
.L_67:
        /*0198*/ 	.byte	0x04, 0x17
        /*019a*/ 	.short	(.L_69 - .L_68)
.L_68:
        /*019c*/ 	.word	0x00000000
        /*01a0*/ 	.short	0x0000
        /*01a2*/ 	.short	0x0000
        /*01a4*/ 	.byte	0x00, 0xf4, 0x21, 0x00


	//----- nvinfo : EIATTR_AT_ENTRY_FRAGMENTS
	.align		4
.L_69:
        /*01a8*/ 	.byte	0x04, 0x4f
        /*01aa*/ 	.short	(.L_71 - .L_70)


	//   ....[0]....
.L_70:
        /*01ac*/ 	.word	0x00000004


	//----- nvinfo : EIATTR_RESERVED_SMEM_USED
	.align		4
.L_71:
        /*01b0*/ 	.byte	0x01, 0x41
	.zero		2


	//----- nvinfo : EIATTR_SPARSE_MMA_MASK
	.align		4
        /*01b4*/ 	.byte	0x03, 0x50
        /*01b6*/ 	.short	0x0000


	//----- nvinfo : EIATTR_TCGEN05_1CTA_USED
	.align		4
        /*01b8*/ 	.byte	0x01, 0x51
	.zero		2


	//----- nvinfo : EIATTR_MAXREG_COUNT
	.align		4
        /*01bc*/ 	.byte	0x03, 0x1b
        /*01be*/ 	.short	0x00ff


	//----- nvinfo : EIATTR_NUM_BARRIERS
	.align		4
        /*01c0*/ 	.byte	0x02, 0x4c
        /*01c2*/ 	.byte	0x01
	.zero		1


	//----- nvinfo : EIATTR_INT_WARP_WIDE_INSTR_OFFSETS
	.align		4
        /*01c4*/ 	.byte	0x04, 0x31
        /*01c6*/ 	.short	(.L_73 - .L_72)


	//   ....[0]....
.L_72:
        /*01c8*/ 	.word	0x00001130


	//   ....[1]....
        /*01cc*/ 	.word	0x00001140


	//   ....[2]....
        /*01d0*/ 	.word	0x000016d0


	//   ....[3]....
        /*01d4*/ 	.word	0x00001740


	//   ....[4]....
        /*01d8*/ 	.word	0x00005a90


	//   ....[5]....
        /*01dc*/ 	.word	0x0000a960


	//   ....[6]....
        /*01e0*/ 	.word	0x0000a9b0


	//----- nvinfo : EIATTR_COOP_GROUP_MASK_REGIDS
	.align		4
.L_73:
        /*01e4*/ 	.byte	0x04, 0x29
        /*01e6*/ 	.short	(.L_75 - .L_74)


	//   ....[0]....
.L_74:
        /*01e8*/ 	.word	0xffffffff


	//   ....[1]....
        /*01ec*/ 	.word	0xffffffff


	//   ....[2]....
        /*01f0*/ 	.word	0xffffffff


	//   ....[3]....
        /*01f4*/ 	.word	0xffffffff


	//   ....[4]....
        /*01f8*/ 	.word	0xffffffff


	//   ....[5]....
        /*01fc*/ 	.word	0xffffffff


	//   ....[6]....
        /*0200*/ 	.word	0xffffffff


	//   ....[7]....
        /*0204*/ 	.word	0xffffffff


	//----- nvinfo : EIATTR_COOP_GROUP_INSTR_OFFSETS
	.align		4
.L_75:
        /*0208*/ 	.byte	0x04, 0x28
        /*020a*/ 	.short	(.L_77 - .L_76)


	//   ....[0]....
.L_76:
        /*020c*/ 	.word	0x00000060


	//   ....[1]....
        /*0210*/ 	.word	0x00000320


	//   ....[2]....
        /*0214*/ 	.word	0x00002e40


	//   ....[3]....
        /*0218*/ 	.word	0x00004dc0


	//   ....[4]....
        /*021c*/ 	.word	0x00007630


	//   ....[5]....
        /*0220*/ 	.word	0x00008680


	//   ....[6]....
        /*0224*/ 	.word	0x0000a7f0


	//   ....[7]....
        /*0228*/ 	.word	0x0000aa60


	//----- nvinfo : EIATTR_VRC_CTA_INIT_COUNT
	.align		4
.L_77:
        /*022c*/ 	.byte	0x02, 0x4a
        /*022e*/ 	.byte	0x80
	.zero		1


	//----- nvinfo : EIATTR_MBARRIER_INSTR_OFFSETS
	.align		4
        /*0230*/ 	.byte	0x04, 0x39
        /*0232*/ 	.short	(.L_79 - .L_78)


	//   ....[0]....
.L_78:
        /*0234*/ 	.word	0x000012d0
        /*0238*/ 	.word	0x000000ff
        /*023c*/ 	.word	0x00000000
        /*0240*/ 	.short	0x0100
        /*0242*/ 	.byte	0x0c
	.zero		1


	//   ....[1]....
        /*0244*/ 	.word	0x00001730
        /*0248*/ 	.word	0x000000ff
        /*024c*/ 	.word	0x00005808
        /*0250*/ 	.short	0x0100
        /*0252*/ 	.byte	0x0a
	.zero		1


	//   ....[2]....
        /*0254*/ 	.word	0x00001990
        /*0258*/ 	.word	0x000000ff
        /*025c*/ 	.word	0x00003000
        /*0260*/ 	.short	0x0100
        /*0262*/ 	.byte	0x0a
	.zero		1


	//   ....[3]....
        /*0264*/ 	.word	0x00001ad0
        /*0268*/ 	.word	0x000000ff
        /*026c*/ 	.word	0x00003000
        /*0270*/ 	.short	0x010a
        /*0272*/ 	.byte	0x0a
	.zero		1


	//   ....[4]....
        /*0274*/ 	.word	0x00001c30
        /*0278*/ 	.word	0x000000ff
        /*027c*/ 	.word	0x00003000
        /*0280*/ 	.short	0x0108
        /*0282*/ 	.byte	0x0a
	.zero		1


	//   ....[5]....
        /*0284*/ 	.word	0x00005dd0
        /*0288*/ 	.word	0x000000ff
        /*028c*/ 	.word	0x00005810
        /*0290*/ 	.short	0x0100
        /*0292*/ 	.byte	0x0a
	.zero		1


	//   ....[6]....
        /*0294*/ 	.word	0x00005eb0
        /*0298*/ 	.word	0x000000ff
        /*029c*/ 	.word	0x00005810
        /*02a0*/ 	.short	0x010a
        /*02a2*/ 	.byte	0x0a
	.zero		1


	//   ....[7]....
        /*02a4*/ 	.word	0x00006f20
        /*02a8*/ 	.word	0x000000ff
        /*02ac*/ 	.word	0x00005810
        /*02b0*/ 	.short	0x0108
        /*02b2*/ 	.byte	0x0a
	.zero		1


	//   ....[8]....
        /*02b4*/ 	.word	0x00008320
        /*02b8*/ 	.word	0x000000ff
        /*02bc*/ 	.word	0x00000000
        /*02c0*/ 	.short	0x010a
        /*02c2*/ 	.byte	0x0c
	.zero		1


	//   ....[9]....
        /*02c4*/ 	.word	0x000096b0
        /*02c8*/ 	.word	0x000000ff
        /*02cc*/ 	.word	0x00000000
        /*02d0*/ 	.short	0x010a
        /*02d2*/ 	.byte	0x0c
	.zero		1


	//   ....[10]....
        /*02d4*/ 	.word	0x00009820
        /*02d8*/ 	.word	0x000000ff
        /*02dc*/ 	.word	0x00005800
        /*02e0*/ 	.short	0x0108
        /*02e2*/ 	.byte	0x0a
	.zero		1


	//   ....[11]....
        /*02e4*/ 	.word	0x000098c0
        /*02e8*/ 	.word	0x000000ff
        /*02ec*/ 	.word	0x00005808
        /*02f0*/ 	.short	0x0108
        /*02f2*/ 	.byte	0x0a
	.zero		1


	//   ....[12]....
        /*02f4*/ 	.word	0x0000aa80
        /*02f8*/ 	.word	0x000000ff
        /*02fc*/ 	.word	0x00003000
        /*0300*/ 	.short	0x010a
        /*0302*/ 	.byte	0x0a
	.zero		1


	//   ....[13]....
        /*0304*/ 	.word	0x0000aab0
        /*0308*/ 	.word	0x000000ff
        /*030c*/ 	.word	0x00005810
        /*0310*/ 	.short	0x010a
        /*0312*/ 	.byte	0x0a
	.zero		1


	//   ....[14]....
        /*0314*/ 	.word	0x0000aae0
        /*0318*/ 	.word	0x000000ff
        /*031c*/ 	.word	0x00000000
        /*0320*/ 	.short	0x010a
        /*0322*/ 	.byte	0x0c
	.zero		1


	//   ....[15]....
        /*0324*/ 	.word	0x0000ab10
        /*0328*/ 	.word	0x000000ff
        /*032c*/ 	.word	0x00000000
        /*0330*/ 	.short	0x010a
        /*0332*/ 	.byte	0x0c
	.zero		1


	//----- nvinfo : EIATTR_NUM_MBARRIERS
	.align		4
.L_79:
        /*0334*/ 	.byte	0x03, 0x38
        /*0336*/ 	.short	0xffff


	//----- nvinfo : EIATTR_EXIT_INSTR_OFFSETS
	.align		4
        /*0338*/ 	.byte	0x04, 0x1c
        /*033a*/ 	.short	(.L_81 - .L_80)


	//   ....[0]....
.L_80:
        /*033c*/ 	.word	0x0000aa70


	//----- nvinfo : EIATTR_REQNTID
	.align		4
.L_81:
        /*0340*/ 	.byte	0x04, 0x10
        /*0342*/ 	.short	(.L_83 - .L_82)
.L_82:
        /*0344*/ 	.word	0x00000080
        /*0348*/ 	.word	0x00000001
        /*034c*/ 	.word	0x00000001


	//----- nvinfo : EIATTR_CRS_STACK_SIZE
	.align		4
.L_83:
        /*0350*/ 	.byte	0x04, 0x1e
        /*0352*/ 	.short	(.L_85 - .L_84)
.L_84:
        /*0354*/ 	.word	0x00000000


	//----- nvinfo : EIATTR_CBANK_PARAM_SIZE
	.align		4
.L_85:
        /*0358*/ 	.byte	0x03, 0x19
        /*035a*/ 	.short	0x0088


	//----- nvinfo : EIATTR_PARAM_CBANK
	.align		4
        /*035c*/ 	.byte	0x04, 0x0a
        /*035e*/ 	.short	(.L_87 - .L_86)
	.align		4
.L_86:
        /*0360*/ 	.word	index@(.nv.constant0.attn_fwd)
        /*0364*/ 	.short	0x0380
        /*0366*/ 	.short	0x0088


	//----- nvinfo : EIATTR_SW_WAR
	.align		4
.L_87:
        /*0368*/ 	.byte	0x04, 0x36
        /*036a*/ 	.short	(.L_89 - .L_88)
.L_88:
        /*036c*/ 	.word	0x00000008
.L_89:


//--------------------- .nv.compat                --------------------------
	.section	.nv.compat,"",@"SHT_CUDA_COMPAT_INFO"
	.align	4
        /*0000*/ 	.byte	0x02, 0x02, 0x02, 0x00, 0x02, 0x05, 0x05, 0x00, 0x02, 0x03, 0x00, 0x00, 0x02, 0x06, 0x01, 0x00


//--------------------- .nv.callgraph             --------------------------
	.section	.nv.callgraph,"",@"SHT_CUDA_CALLGRAPH"
	.align	4
	.sectionentsize	8
	.align		4
        /*0000*/ 	.word	0x00000000
	.align		4
        /*0004*/ 	.word	0xffffffff
	.align		4
        /*0008*/ 	.word	0x00000000
	.align		4
        /*000c*/ 	.word	0xfffffffe
	.align		4
        /*0010*/ 	.word	0x00000000
	.align		4
        /*0014*/ 	.word	0xfffffffd
	.align		4
        /*0018*/ 	.word	0x00000000
	.align		4
        /*001c*/ 	.word	0xfffffffc


//--------------------- .nv.constant4             --------------------------
	.section	.nv.constant4,"a",@progbits
	.align	8
	.align		8
.nv.constant4:
        /*0000*/ 	.dword	_$_str


//--------------------- .text.attn_fwd            --------------------------
	.section	.text.attn_fwd,"ax",@progbits
	.align	128
        .global         attn_fwd
        .type           attn_fwd,@function
        .size           attn_fwd,(.L_x_27 - attn_fwd)
        .other          attn_fwd,@"STO_CUDA_ENTRY STV_DEFAULT"
attn_fwd:
.text.attn_fwd:
[----:B------:R-:W0:Y:S01]  /*0000*/  LDC R1, c[0x0][0x37c] ;  /* 0x0000df00ff017b82 */ /* 0x000e220000000800 */
[----:B------:R-:W1:Y:S02]  /*0010*/  S2R R2, SR_TID.X ;  /* 0x0000000000027919 */ /* 0x000e640000002100 */
[----:B-1----:R-:W-:-:S13]  /*0020*/  ISETP.GE.U32.AND P0, PT, R2, 0x20, PT ;  /* 0x000000200200780c */ /* 0x002fda0003f06070 */
[----:B------:R-:W-:Y:S02]  /*0030*/  VOTEU.ANY UP0, P0 ;  /* 0x0000000000ff7886 */ /* 0x000fe40000000100 */
[----:B0-----:R-:W-:Y:S05]  /*0040*/  BRA.U UP0, `(.L_x_0) ;  /* 0x0000000100b87547 */ /* 0x001fea000b800000 */
[----:B------:R-:W0:Y:S01]  /*0050*/  S2UR UR6, SR_CgaCtaId ;  /* 0x00000000000679c3 */ /* 0x000e220000008800 */
[----:B------:R-:W-:Y:S01]  /*0060*/  NOP ;  /* 0x0000000000007918 */ /* 0x000fe20000000000 */
[----:B------:R-:W-:Y:S02]  /*0070*/  UMOV UR4, 0x40 ;  /* 0x0000004000047882 */ /* 0x000fe40000000000 */
[----:B0-----:R-:W-:-:S09]  /*0080*/  ULEA UR4, UR6, UR4, 0x18 ;  /* 0x0000000406047291 */ /* 0x001fd2000f8ec0ff */
[----:B------:R-:W0:Y:S01]  /*0090*/  LDS.U8 R0, [UR4] ;  /* 0x00000004ff007984 */ /* 0x000e220008000000 */
[----:B------:R-:W-:Y:S02]  /*00a0*/  UMOV UR4, 0x400 ;  /* 0x0000040000047882 */ /* 0x000fe40000000000 */
[----:B------:R-:W-:Y:S01]  /*00b0*/  ULEA UR4, UR6, UR4, 0x18 ;  /* 0x0000000406047291 */ /* 0x000fe2000f8ec0ff */
[----:B0-----:R-:W-:-:S13]  /*00c0*/  ISETP.NE.AND P0, PT, R0, RZ, PT ;  /* 0x000000ff0000720c */ /* 0x001fda0003f05270 */
[----:B------:R-:W-:Y:S05]  /*00d0*/  @P0 BRA `(.L_x_1) ;  /* 0x00000000007c0947 */ /* 0x000fea0003800000 */
[----:B------:R-:W-:-:S13]  /*00e0*/  ELECT P0, URZ, PT ;  /* 0x0000000000ff782f */ /* 0x000fda0003800000 */
[----:B------:R-:W-:Y:S05]  /*00f0*/  @!P0 BRA `(.L_x_2) ;  /* 0x0000000000848947 */ /* 0x000fea0003800000 */
[----:B------:R-:W-:Y:S01]  /*0100*/  UMOV UR5, 0x4 ;  /* 0x0000000400057882 */ /* 0x000fe20000000000 */
[----:B------:R-:W-:Y:S02]  /*0110*/  IMAD.MOV.U32 R5, RZ, RZ, 0x1 ;  /* 0x00000001ff057424 */ /* 0x000fe400078e00ff */
[----:B------:R-:W-:Y:S02]  /*0120*/  IMAD.MOV.U32 R3, RZ, RZ, 0xf ;  /* 0x0000000fff037424 */ /* 0x000fe400078e00ff */
[----:B------:R-:W-:Y:S04]  /*0130*/  DEPBAR.LE SB0, 0x36 ;  /* 0x00008d800000791a */ /* 0x000fe80000000000 */
[----:B------:R-:W0:Y:S02]  /*0140*/  UTCATOMSWS.FIND_AND_SET.ALIGN UP1, UR5, UR5 ;  /* 0x00000005000575e3 */ /* 0x000e240008020800 */
[----:B0-----:R-:W-:-:S04]  /*0150*/  PLOP3.LUT P0, PT, PT, PT, UP1, 0x80, 0x8 ;  /* 0x000000000008781c */ /* 0x001fc80003f0f018 */
[----:B------:R-:W-:-:S04]  /*0160*/  SEL R0, RZ, 0xffffffff, !P0 ;  /* 0xffffffffff007807 */ /* 0x000fc80004000000 */
[----:B------:R-:W-:Y:S01]  /*0170*/  ISETP.NE.AND P0, PT, R0, RZ, PT ;  /* 0x000000ff0000720c */ /* 0x000fe20003f05270 */
[----:B------:R-:W-:-:S12]  /*0180*/  IMAD.U32 R0, RZ, RZ, UR5 ;  /* 0x00000005ff007e24 */ /* 0x000fd8000f8e00ff */
[----:B------:R-:W-:Y:S05]  /*0190*/  @P0 BRA `(.L_x_3) ;  /* 0x0000000000240947 */ /* 0x000fea0003800000 */
.L_x_4:
[----:B------:R-:W-:Y:S05]  /*01a0*/  NANOSLEEP 0x64 ;  /* 0x000000640000795d */ /* 0x000fea0003800000 */
[----:B------:R-:W-:-:S05]  /*01b0*/  UMOV UR5, 0x4 ;  /* 0x0000000400057882 */ /* 0x000fca0000000000 */
[----:B------:R-:W-:Y:S04]  /*01c0*/  DEPBAR.LE SB0, 0x36 ;  /* 0x00008d800000791a */ /* 0x000fe80000000000 */
[----:B------:R-:W0:Y:S02]  /*01d0*/  UTCATOMSWS.FIND_AND_SET.ALIGN UP1, UR5, UR5 ;  /* 0x00000005000575e3 */ /* 0x000e240008020800 */
[----:B0-----:R-:W-:-:S04]  /*01e0*/  PLOP3.LUT P0, PT, PT, PT, UP1, 0x80, 0x8 ;  /* 0x000000000008781c */ /* 0x001fc80003f0f018 */
[----:B------:R-:W-:-:S04]  /*01f0*/  SEL R0, RZ, 0xffffffff, !P0 ;  /* 0xffffffffff007807 */ /* 0x000fc80004000000 */
[----:B------:R-:W-:Y:S01]  /*0200*/  ISETP.NE.AND P0, PT, R0, RZ, PT ;  /* 0x000000ff0000720c */ /* 0x000fe20003f05270 */
[----:B------:R-:W-:-:S12]  /*0210*/  IMAD.U32 R0, RZ, RZ, UR5 ;  /* 0x00000005ff007e24 */ /* 0x000fd8000f8e00ff */
[----:B------:R-:W-:Y:S05]  /*0220*/  @!P0 BRA `(.L_x_4) ;  /* 0xfffffffc00dc8947 */ /* 0x000fea000383ffff */
.L_x_3:
[C---:B------:R-:W-:Y:S01]  /*0230*/  VIADD R4, R0.reuse, 0x10 ;  /* 0x0000001000047836 */ /* 0x040fe20000000000 */
[----:B------:R-:W-:Y:S01]  /*0240*/  UMOV UR5, 0x50 ;  /* 0x0000005000057882 */ /* 0x000fe20000000000 */
[----:B------:R-:W-:Y:S01]  /*0250*/  SHF.L.U32 R3, R3, R0, RZ ;  /* 0x0000000003037219 */ /* 0x000fe200000006ff */
[----:B------:R-:W-:Y:S01]  /*0260*/  ULEA UR5, UR6, UR5, 0x18 ;  /* 0x0000000506057291 */ /* 0x000fe2000f8ec0ff */
[----:B------:R-:W-:Y:S01]  /*0270*/  IMAD.SHL.U32 R0, R0, 0x20, RZ ;  /* 0x0000002000007824 */ /* 0x000fe200078e00ff */
[----:B------:R-:W-:-:S04]  /*0280*/  SHF.L.U32 R4, R5, R4, RZ ;  /* 0x0000000405047219 */ /* 0x000fc800000006ff */
[----:B------:R-:W-:-:S05]  /*0290*/  LOP3.LUT R3, R4, R3, RZ, 0xfc, !PT ;  /* 0x0000000304037212 */ /* 0x000fca00078efcff */
[----:B------:R0:W-:Y:S04]  /*02a0*/  ATOMS.OR RZ, [UR5], R3 ;  /* 0x00000003ffff798c */ /* 0x0001e8000b000005 */
[----:B------:R0:W-:Y:S01]  /*02b0*/  STS [UR4], R0 ;  /* 0x00000000ff007988 */ /* 0x0001e20008000804 */
[----:B------:R-:W-:Y:S05]  /*02c0*/  BRA `(.L_x_2) ;  /* 0x0000000000107947 */ /* 0x000fea0003800000 */
.L_x_1:
[----:B------:R-:W-:Y:S01]  /*02d0*/  IMAD.MOV.U32 R0, RZ, RZ, -0x1 ;  /* 0xffffffffff007424 */ /* 0x000fe200078e00ff */
[----:B------:R-:W-:-:S04]  /*02e0*/  MOV R4, 0x310 ;  /* 0x0000031000047802 */ /* 0x000fc80000000f00 */
[----:B------:R0:W-:Y:S03]  /*02f0*/  STS [UR4], R0 ;  /* 0x00000000ff007988 */ /* 0x0001e60008000804 */
[----:B0-----:R-:W-:Y:S05]  /*0300*/  CALL.REL.NOINC `($__internal_1_$__cuda_sm10x_tcgen05_guardrail_trap_phase_invalid_during_alloc) ;  /* 0x000000a800187944 */ /* 0x001fea0003c00000 */
.L_x_2:
[----:B------:R-:W-:Y:S05]  /*0310*/  WARPSYNC.ALL ;  /* 0x0000000000007948 */ /* 0x000fea0003800000 */
[----:B------:R-:W-:Y:S01]  /*0320*/  NOP ;  /* 0x0000000000007918 */ /* 0x000fe20000000000 */
.L_x_0:
[----:B------:R-:W1:Y:S08]  /*0330*/  S2UR UR13, SR_CTAID.X ;  /* 0x00000000000d79c3 */ /* 0x000e700000002500 */
[----:B------:R-:W-:Y:S01]  /*0340*/  BAR.SYNC.DEFER_BLOCKING 0x0 ;  /* 0x0000000000007b1d */ /* 0x000fe20000010000 */
[----:B------:R-:W-:-:S04]  /*0350*/  SHF.R.U32.HI R4, RZ, 0x6, R2 ;  /* 0x00000006ff047819 */ /* 0x000fc80000011602 */
[----:B------:R-:W-:Y:S01]  /*0360*/  SGXT.U32 R4, R4, 0x1 ;  /* 0x000000010404781a */ /* 0x000fe20000000000 */
[----:B------:R-:W2:Y:S02]  /*0370*/  LDCU.64 UR4, c[0x0][0x3b0] ;  /* 0x00007600ff0477ac */ /* 0x000ea40008000a00 */
[----:B------:R-:W3:Y:S01]  /*0380*/  S2UR UR6, SR_CgaCtaId ;  /* 0x00000000000679c3 */ /* 0x000ee20000008800 */
[----:B------:R-:W-:Y:S01]  /*0390*/  UMOV UR10, 0x400 ;  /* 0x00000400000a7882 */ /* 0x000fe20000000000 */
[----:B------:R-:W4:Y:S06]  /*03a0*/  LDCU.64 UR22, c[0x0][0x358] ;  /* 0x00006b00ff1677ac */ /* 0x000f2c0008000a00 */
[----:B------:R-:W2:Y:S08]  /*03b0*/  S2UR UR9, SR_CTAID.Y ;  /* 0x00000000000979c3 */ /* 0x000eb00000002600 */
[----:B------:R-:W0:Y:S01]  /*03c0*/  LDC R22, c[0x0][0x3b8] ;  /* 0x0000ee00ff167b82 */ /* 0x000e220000000800 */
[----:B-1----:R-:W-:-:S06]  /*03d0*/  USHF.L.U32 UR13, UR13, 0x6, URZ ;  /* 0x000000060d0d7899 */ /* 0x002fcc00080006ff */
[----:B0-----:R-:W-:Y:S01]  /*03e0*/  IMAD.U32 R3, RZ, RZ, UR13 ;  /* 0x0000000dff037e24 */ /* 0x001fe2000f8e00ff */
[----:B------:R-:W0:Y:S01]  /*03f0*/  LDC.64 R18, c[0x0][0x380] ;  /* 0x0000e000ff127b82 */ /* 0x000e220000000a00 */
[----:B---3--:R-:W-:-:S03]  /*0400*/  ULEA UR10, UR6, UR10, 0x18 ;  /* 0x0000000a060a7291 */ /* 0x008fc6000f8ec0ff */
[----:B------:R-:W-:Y:S01]  /*0410*/  LOP3.LUT R0, R3, 0x3f, R2, 0xf8, !PT ;  /* 0x0000003f03007812 */ /* 0x000fe200078ef802 */
[----:B--2---:R-:W-:-:S04]  /*0420*/  UIMAD UR4, UR9, UR4, URZ ;  /* 0x00000004090472a4 */ /* 0x004fc8000f8e02ff */
[----:B------:R-:W-:Y:S01]  /*0430*/  IMAD R3, R0, UR5, RZ ;  /* 0x0000000500037c24 */ /* 0x000fe2000f8e02ff */
[----:B------:R-:W1:Y:S01]  /*0440*/  LDS R39, [UR10] ;  /* 0x0000000aff277984 */ /* 0x000e620008000800 */
[----:B------:R-:W-:Y:S01]  /*0450*/  LEA.HI R11, R2, 0x1e, RZ, 0x1a ;  /* 0x0000001e020b7811 */ /* 0x000fe200078fd0ff */
[----:B------:R-:W-:Y:S01]  /*0460*/  USHF.R.S32.HI UR5, URZ, 0x1f, UR4 ;  /* 0x0000001fff057899 */ /* 0x000fe20008011404 */
[----:B------:R-:W2:Y:S01]  /*0470*/  LDC.64 R62, c[0x0][0x3c0] ;  /* 0x0000f000ff3e7b82 */ /* 0x000ea20000000a00 */
[----:B------:R-:W-:Y:S01]  /*0480*/  IMAD R5, R4, R22, RZ ;  /* 0x0000001604057224 */ /* 0x000fe200078e02ff */
[----:B------:R-:W-:-:S03]  /*0490*/  SHF.R.S32.HI R4, RZ, 0x1f, R3 ;  /* 0x0000001fff047819 */ /* 0x000fc60000011403 */
[----:B------:R-:W-:-:S03]  /*04a0*/  IMAD R7, R22, 0x2, R5 ;  /* 0x0000000216077824 */ /* 0x000fc600078e0205 */
[----:B------:R-:W3:Y:S08]  /*04b0*/  LDC.64 R66, c[0x0][0x388] ;  /* 0x0000e200ff427b82 */ /* 0x000ef00000000a00 */
[----:B------:R-:W-:Y:S01]  /*04c0*/  BAR.SYNC.DEFER_BLOCKING 0x0 ;  /* 0x0000000000007b1d */ /* 0x000fe20000010000 */
[----:B0-----:R-:W-:Y:S01]  /*04d0*/  IADD3 R18, P0, P1, R3, UR4, R18 ;  /* 0x0000000403127c10 */ /* 0x001fe2000f91e012 */
[----:B------:R-:W-:-:S03]  /*04e0*/  IMAD R9, R22, 0x2, R7 ;  /* 0x0000000216097824 */ /* 0x000fc600078e0207 */
[----:B------:R-:W-:Y:S01]  /*04f0*/  IADD3.X R20, PT, PT, R4, UR5, R19, P0, P1 ;  /* 0x0000000504147c10 */ /* 0x000fe200087e2413 */
[----:B------:R-:W-:Y:S01]  /*0500*/  IMAD R16, R11, R22, RZ ;  /* 0x000000160b107224 */ /* 0x000fe200078e02ff */
[C---:B------:R-:W-:Y:S01]  /*0510*/  IADD3 R4, P0, PT, R5.reuse, R18, RZ ;  /* 0x0000001205047210 */ /* 0x040fe20007f1e0ff */
[----:B------:R-:W-:Y:S01]  /*0520*/  IMAD R13, R22, 0x2, R9 ;  /* 0x00000002160d7824 */ /* 0x000fe200078e0209 */
[----:B------:R-:W-:Y:S01]  /*0530*/  LEA.HI R3, R2, 0xe, RZ, 0x1a ;  /* 0x0000000e02037811 */ /* 0x000fe200078fd0ff */
[----:B------:R-:W0:Y:S01]  /*0540*/  LDCU UR4, c[0x0][0x3c8] ;  /* 0x00007900ff0477ac */ /* 0x000e220008000800 */
[----:B------:R-:W-:Y:S02]  /*0550*/  LEA.HI.X.SX32 R5, R5, R20, 0x1, P0 ;  /* 0x0000001405057211 */ /* 0x000fe400000f0eff */
[----:B------:R-:W-:Y:S01]  /*0560*/  IADD3 R6, P0, PT, R7, R18, RZ ;  /* 0x0000001207067210 */ /* 0x000fe20007f1e0ff */
[----:B------:R-:W-:Y:S01]  /*0570*/  IMAD R15, R3, R22, RZ ;  /* 0x00000016030f7224 */ /* 0x000fe200078e02ff */
[----:B------:R-:W-:-:S02]  /*0580*/  IADD3 R8, P1, PT, R9, R18, RZ ;  /* 0x0000001209087210 */ /* 0x000fc40007f3e0ff */
[----:B------:R-:W-:Y:S02]  /*0590*/  LEA.HI.X.SX32 R7, R7, R20, 0x1, P0 ;  /* 0x0000001407077211 */ /* 0x000fe400000f0eff */
[----:B------:R-:W-:Y:S02]  /*05a0*/  IADD3 R10, P0, PT, R13, R18, RZ ;  /* 0x000000120d0a7210 */ /* 0x000fe40007f1e0ff */
[----:B------:R-:W-:Y:S01]  /*05b0*/  LEA.HI.X.SX32 R9, R9, R20, 0x1, P1 ;  /* 0x0000001409097211 */ /* 0x000fe200008f0eff */
[----:B------:R-:W-:Y:S01]  /*05c0*/  IMAD R3, R22, 0x2, R13 ;  /* 0x0000000216037824 */ /* 0x000fe200078e020d */
[----:B------:R-:W-:Y:S01]  /*05d0*/  IADD3 R12, P1, PT, R15, R18, RZ ;  /* 0x000000120f0c7210 */ /* 0x000fe20007f3e0ff */
[----:B----4-:R4:W5:Y:S01]  /*05e0*/  LDG.E.U8 R19, desc[UR22][R4.64] ;  /* 0x0000001604137981 */ /* 0x010962000c1e1100 */
[----:B------:R-:W-:Y:S02]  /*05f0*/  LEA.HI.X.SX32 R11, R13, R20, 0x1, P0 ;  /* 0x000000140d0b7211 */ /* 0x000fe400000f0eff */
[----:B------:R-:W-:Y:S01]  /*0600*/  IADD3 R14, P0, PT, R16, R18, RZ ;  /* 0x00000012100e7210 */ /* 0x000fe20007f1e0ff */
[----:B------:R0:W5:Y:S01]  /*0610*/  LDG.E.U8 R21, desc[UR22][R6.64] ;  /* 0x0000001606157981 */ /* 0x000162000c1e1100 */
[----:B------:R-:W-:-:S02]  /*0620*/  LEA.HI.X.SX32 R13, R15, R20, 0x1, P1 ;  /* 0x000000140f0d7211 */ /* 0x000fc400008f0eff */
[----:B------:R-:W-:Y:S01]  /*0630*/  LEA.HI.X.SX32 R15, R16, R20, 0x1, P0 ;  /* 0x00000014100f7211 */ /* 0x000fe200000f0eff */
[----:B------:R1:W5:Y:S01]  /*0640*/  LDG.E.U8 R23, desc[UR22][R8.64] ;  /* 0x0000001608177981 */ /* 0x000362000c1e1100 */
[----:B----4-:R-:W-:-:S03]  /*0650*/  IADD3 R4, P0, PT, R3, R18, RZ ;  /* 0x0000001203047210 */ /* 0x010fc60007f1e0ff */
[----:B------:R4:W5:Y:S01]  /*0660*/  LDG.E.U8 R33, desc[UR22][R12.64] ;  /* 0x000000160c217981 */ /* 0x000962000c1e1100 */
[C---:B0-----:R-:W-:Y:S01]  /*0670*/  IMAD R7, R22.reuse, 0x2, R3 ;  /* 0x0000000216077824 */ /* 0x041fe200078e0203 */
[----:B------:R-:W-:Y:S02]  /*0680*/  LEA.HI.X.SX32 R5, R3, R20, 0x1, P0 ;  /* 0x0000001403057211 */ /* 0x000fe400000f0eff */
[----:B------:R-:W5:Y:S01]  /*0690*/  LDG.E.U8 R35, desc[UR22][R14.64] ;  /* 0x000000160e237981 */ /* 0x000f62000c1e1100 */
[C---:B------:R-:W-:Y:S01]  /*06a0*/  IMAD R3, R22.reuse, 0x2, R7 ;  /* 0x0000000216037824 */ /* 0x040fe200078e0207 */
[C---:B------:R-:W-:Y:S02]  /*06b0*/  IADD3 R6, P0, PT, R7.reuse, R18, RZ ;  /* 0x0000001207067210 */ /* 0x040fe40007f1e0ff */
[----:B------:R-:W5:Y:S01]  /*06c0*/  LDG.E.U8 R27, desc[UR22][R4.64] ;  /* 0x00000016041b7981 */ /* 0x000f62000c1e1100 */
[----:B------:R-:W-:Y:S01]  /*06d0*/  IMAD R16, R22, 0x4, R3 ;  /* 0x0000000416107824 */ /* 0x000fe200078e0203 */
[----:B------:R-:W-:-:S02]  /*06e0*/  LEA.HI.X.SX32 R7, R7, R20, 0x1, P0 ;  /* 0x0000001407077211 */ /* 0x000fc400000f0eff */
[----:B------:R0:W5:Y:S01]  /*06f0*/  LDG.E.U8 R25, desc[UR22][R10.64] ;  /* 0x000000160a197981 */ /* 0x000162000c1e1100 */
[C---:B-1----:R-:W-:Y:S01]  /*0700*/  IADD3 R8, P0, PT, R3.reuse, R18, RZ ;  /* 0x0000001203087210 */ /* 0x042fe20007f1e0ff */
[C---:B------:R-:W-:Y:S02]  /*0710*/  IMAD R17, R22.reuse, 0x2, R16 ;  /* 0x0000000216117824 */ /* 0x040fe400078e0210 */
[----:B------:R1:W5:Y:S01]  /*0720*/  LDG.E.U8 R29, desc[UR22][R6.64] ;  /* 0x00000016061d7981 */ /* 0x000362000c1e1100 */
[----:B------:R-:W-:Y:S01]  /*0730*/  LEA.HI.X.SX32 R9, R3, R20, 0x1, P0 ;  /* 0x0000001403097211 */ /* 0x000fe200000f0eff */
[----:B------:R-:W-:Y:S01]  /*0740*/  IMAD R3, R22, 0x2, R17 ;  /* 0x0000000216037824 */ /* 0x000fe200078e0211 */
[CC--:B----4-:R-:W-:Y:S02]  /*0750*/  IADD3 R12, P0, PT, R17.reuse, R18.reuse, RZ ;  /* 0x00000012110c7210 */ /* 0x0d0fe40007f1e0ff */
[----:B0-----:R-:W-:Y:S01]  /*0760*/  IADD3 R10, P1, PT, R16, R18, RZ ;  /* 0x00000012100a7210 */ /* 0x001fe20007f3e0ff */
[----:B------:R0:W5:Y:S01]  /*0770*/  LDG.E.U8 R31, desc[UR22][R8.64] ;  /* 0x00000016081f7981 */ /* 0x000162000c1e1100 */
[----:B------:R-:W-:-:S02]  /*0780*/  LEA.HI.X.SX32 R13, R17, R20, 0x1, P0 ;  /* 0x00000014110d7211 */ /* 0x000fc400000f0eff */
[----:B------:R-:W-:Y:S01]  /*0790*/  IADD3 R4, P0, PT, R3, R18, RZ ;  /* 0x0000001203047210 */ /* 0x000fe20007f1e0ff */
[----:B------:R-:W-:-:S03]  /*07a0*/  IMAD R14, R22, 0x2, R3 ;  /* 0x00000002160e7824 */ /* 0x000fc600078e0203 */
[----:B------:R-:W-:Y:S01]  /*07b0*/  LEA.HI.X.SX32 R5, R3, R20, 0x1, P0 ;  /* 0x0000001403057211 */ /* 0x000fe200000f0eff */
[----:B------:R-:W-:Y:S01]  /*07c0*/  IMAD R3, R22, 0x2, R14 ;  /* 0x0000000216037824 */ /* 0x000fe200078e020e */
[----:B-1----:R-:W-:Y:S01]  /*07d0*/  IADD3 R6, P0, PT, R14, R18, RZ ;  /* 0x000000120e067210 */ /* 0x002fe20007f1e0ff */
[----:B------:R-:W5:Y:S02]  /*07e0*/  LDG.E.U8 R13, desc[UR22][R12.64] ;  /* 0x000000160c0d7981 */ /* 0x000f64000c1e1100 */
[----:B------:R-:W-:Y:S02]  /*07f0*/  IMAD R15, R22, 0x2, R3 ;  /* 0x00000002160f7824 */ /* 0x000fe400078e0203 */
[----:B------:R1:W5:Y:S01]  /*0800*/  LDG.E.U8 R5, desc[UR22][R4.64] ;  /* 0x0000001604057981 */ /* 0x000362000c1e1100 */
[-C--:B------:R-:W-:Y:S01]  /*0810*/  LEA.HI.X.SX32 R11, R16, R20.reuse, 0x1, P1 ;  /* 0x00000014100b7211 */ /* 0x080fe200008f0eff */
[----:B------:R-:W-:Y:S01]  /*0820*/  IMAD R16, R22, 0x2, R15 ;  /* 0x0000000216107824 */ /* 0x000fe200078e020f */
[----:B------:R-:W-:-:S02]  /*0830*/  LEA.HI.X.SX32 R7, R14, R20, 0x1, P0 ;  /* 0x000000140e077211 */ /* 0x000fc400000f0eff */
[----:B0-----:R-:W-:Y:S01]  /*0840*/  IADD3 R8, P0, PT, R3, R18, RZ ;  /* 0x0000001203087210 */ /* 0x001fe20007f1e0ff */
[----:B------:R0:W5:Y:S01]  /*0850*/  LDG.E.U8 R17, desc[UR22][R10.64] ;  /* 0x000000160a117981 */ /* 0x000162000c1e1100 */
[----:B-1----:R-:W-:-:S03]  /*0860*/  SHF.R.U32.HI R4, RZ, 0x5, R2 ;  /* 0x00000005ff047819 */ /* 0x002fc60000011602 */
[----:B------:R1:W5:Y:S01]  /*0870*/  LDG.E.U8 R7, desc[UR22][R6.64] ;  /* 0x0000001606077981 */ /* 0x000362000c1e1100 */
[----:B------:R-:W-:Y:S02]  /*0880*/  SGXT.U32 R4, R4, 0x2 ;  /* 0x000000020404781a */ /* 0x000fe40000000000 */
[----:B------:R-:W-:Y:S02]  /*0890*/  LEA.HI.X.SX32 R9, R3, R20, 0x1, P0 ;  /* 0x0000001403097211 */ /* 0x000fe400000f0eff */
[----:B0-----:R-:W-:Y:S01]  /*08a0*/  IADD3 R10, P0, PT, R16, R18, RZ ;  /* 0x00000012100a7210 */ /* 0x001fe20007f1e0ff */
[----:B--2---:R-:W-:-:S03]  /*08b0*/  IMAD R12, R4, R63, RZ ;  /* 0x0000003f040c7224 */ /* 0x004fc600078e02ff */
[----:B------:R-:W-:Y:S01]  /*08c0*/  LEA.HI.X.SX32 R11, R16, R20, 0x1, P0 ;  /* 0x00000014100b7211 */ /* 0x000fe200000f0eff */
[----:B------:R-:W-:Y:S01]  /*08d0*/  IMAD R16, R63, 0x4, R12 ;  /* 0x000000043f107824 */ /* 0x000fe200078e020c */
[----:B------:R-:W-:Y:S01]  /*08e0*/  IADD3 R14, P1, PT, R15, R18, RZ ;  /* 0x000000120f0e7210 */ /* 0x000fe20007f3e0ff */
[----:B------:R0:W5:Y:S02]  /*08f0*/  LDG.E.U8 R9, desc[UR22][R8.64] ;  /* 0x0000001608097981 */ /* 0x000164000c1e1100 */
[----:B------:R-:W-:Y:S01]  /*0900*/  IMAD R18, R63, 0x4, R16 ;  /* 0x000000043f127824 */ /* 0x000fe200078e0210 */
[----:B------:R-:W-:Y:S01]  /*0910*/  LEA.HI.X.SX32 R15, R15, R20, 0x1, P1 ;  /* 0x000000140f0f7211 */ /* 0x000fe200008f0eff */
[----:B------:R-:W5:Y:S02]  /*0920*/  LDG.E.U8 R11, desc[UR22][R10.64] ;  /* 0x000000160a0b7981 */ /* 0x000f64000c1e1100 */
[----:B-1----:R-:W-:-:S03]  /*0930*/  IMAD R6, R63, 0x4, R18 ;  /* 0x000000043f067824 */ /* 0x002fc600078e0212 */
[----:B------:R1:W5:Y:S01]  /*0940*/  LDG.E.U8 R15, desc[UR22][R14.64] ;  /* 0x000000160e0f7981 */ /* 0x000362000c1e1100 */
[----:B------:R-:W-:-:S04]  /*0950*/  IMAD R20, R63, 0x4, R6 ;  /* 0x000000043f147824 */ /* 0x000fc800078e0206 */
[----:B0-----:R-:W-:-:S04]  /*0960*/  IMAD R8, R63, 0x4, R20 ;  /* 0x000000043f087824 */ /* 0x001fc800078e0214 */
[----:B-1----:R-:W-:-:S04]  /*0970*/  IMAD R14, R63, 0x4, R8 ;  /* 0x000000043f0e7824 */ /* 0x002fc800078e0208 */
[----:B------:R-:W-:-:S04]  /*0980*/  IMAD R10, R63, 0x4, R14 ;  /* 0x000000043f0a7824 */ /* 0x000fc800078e020e */
        /* <DEDUP_REMOVED lines=10> */
[----:B------:R-:W-:Y:S01]  /*0a30*/  IMAD R42, R63, 0x4, R40 ;  /* 0x000000043f2a7824 */ /* 0x000fe200078e0228 */
[----:B------:R-:W-:-:S03]  /*0a40*/  LOP3.LUT R3, R2, 0x1f, RZ, 0xc0, !PT ;  /* 0x0000001f02037812 */ /* 0x000fc600078ec0ff */
[----:B------:R-:W-:Y:S02]  /*0a50*/  IMAD R44, R63, 0x4, R42 ;  /* 0x000000043f2c7824 */ /* 0x000fe400078e022a */
[----:B------:R-:W-:Y:S02]  /*0a60*/  IMAD R4, R3, UR4, RZ ;  /* 0x0000000403047c24 */ /* 0x000fe4000f8e02ff */
[C---:B------:R-:W-:Y:S02]  /*0a70*/  IMAD R46, R63.reuse, 0x4, R44 ;  /* 0x000000043f2e7824 */ /* 0x040fe400078e022c */
[----:B------:R-:W-:Y:S02]  /*0a80*/  IMAD R3, R62, UR9, RZ ;  /* 0x000000093e037c24 */ /* 0x000fe4000f8e02ff */
[C---:B------:R-:W-:Y:S01]  /*0a90*/  IMAD R48, R63.reuse, 0x4, R46 ;  /* 0x000000043f307824 */ /* 0x040fe200078e022e */
[----:B------:R-:W-:Y:S02]  /*0aa0*/  SHF.R.S32.HI R37, RZ, 0x1f, R4 ;  /* 0x0000001fff257819 */ /* 0x000fe40000011404 */
[--C-:B---3--:R-:W-:Y:S01]  /*0ab0*/  IADD3 R121, P0, P1, R4, R66, R3.reuse ;  /* 0x0000004204797210 */ /* 0x108fe2000791e003 */
[----:B------:R-:W-:Y:S01]  /*0ac0*/  IMAD R50, R63, 0x4, R48 ;  /* 0x000000043f327824 */ /* 0x000fe200078e0230 */
[----:B------:R-:W-:-:S02]  /*0ad0*/  SHF.R.S32.HI R66, RZ, 0x1f, R3 ;  /* 0x0000001fff427819 */ /* 0x000fc40000011403 */
[----:B------:R-:W-:Y:S01]  /*0ae0*/  IADD3 R126, P2, PT, R18, R121, RZ ;  /* 0x00000079127e7210 */ /* 0x000fe20007f5e0ff */
[----:B------:R-:W-:Y:S01]  /*0af0*/  IMAD R52, R63, 0x4, R50 ;  /* 0x000000043f347824 */ /* 0x000fe200078e0232 */
[----:B------:R-:W-:Y:S02]  /*0b00*/  IADD3.X R37, PT, PT, R37, R67, R66, P0, P1 ;  /* 0x0000004325257210 */ /* 0x000fe400007e2442 */
[-C--:B------:R-:W-:Y:S02]  /*0b10*/  IADD3 R130, P0, PT, R12, R121.reuse, RZ ;  /* 0x000000790c827210 */ /* 0x080fe40007f1e0ff */
[-C--:B------:R-:W-:Y:S02]  /*0b20*/  IADD3 R128, P1, PT, R16, R121.reuse, RZ ;  /* 0x0000007910807210 */ /* 0x080fe40007f3e0ff */
[----:B------:R-:W-:Y:S01]  /*0b30*/  IADD3 R124, P3, PT, R6, R121, RZ ;  /* 0x00000079067c7210 */ /* 0x000fe20007f7e0ff */
[----:B------:R-:W-:Y:S01]  /*0b40*/  IMAD R54, R63, 0x4, R52 ;  /* 0x000000043f367824 */ /* 0x000fe200078e0234 */
[----:B------:R-:W-:-:S02]  /*0b50*/  LEA.HI.X.SX32 R127, R18, R37, 0x1, P2 ;  /* 0x00000025127f7211 */ /* 0x000fc400010f0eff */
[-C--:B------:R-:W-:Y:S02]  /*0b60*/  LEA.HI.X.SX32 R131, R12, R37.reuse, 0x1, P0 ;  /* 0x000000250c837211 */ /* 0x080fe400000f0eff */
[-C--:B------:R-:W-:Y:S02]  /*0b70*/  LEA.HI.X.SX32 R129, R16, R37.reuse, 0x1, P1 ;  /* 0x0000002510817211 */ /* 0x080fe400008f0eff */
[----:B------:R-:W-:Y:S02]  /*0b80*/  LEA.HI.X.SX32 R125, R6, R37, 0x1, P3 ;  /* 0x00000025067d7211 */ /* 0x000fe400018f0eff */
[-C--:B------:R-:W-:Y:S01]  /*0b90*/  IADD3 R70, P2, PT, R14, R121.reuse, RZ ;  /* 0x000000790e467210 */ /* 0x080fe20007f5e0ff */
[----:B------:R-:W-:Y:S01]  /*0ba0*/  IMAD R56, R63, 0x4, R54 ;  /* 0x000000043f387824 */ /* 0x000fe200078e0236 */
[-C--:B------:R-:W-:Y:S02]  /*0bb0*/  IADD3 R122, P0, PT, R20, R121.reuse, RZ ;  /* 0x00000079147a7210 */ /* 0x080fe40007f1e0ff */
[----:B------:R-:W-:-:S02]  /*0bc0*/  IADD3 R68, P1, PT, R8, R121, RZ ;  /* 0x0000007908447210 */ /* 0x000fc40007f3e0ff */
[----:B------:R-:W-:Y:S02]  /*0bd0*/  IADD3 R72, P3, PT, R10, R121, RZ ;  /* 0x000000790a487210 */ /* 0x000fe40007f7e0ff */
[-C--:B------:R-:W-:Y:S01]  /*0be0*/  LEA.HI.X.SX32 R71, R14, R37.reuse, 0x1, P2 ;  /* 0x000000250e477211 */ /* 0x080fe200010f0eff */
[----:B------:R-:W-:Y:S01]  /*0bf0*/  IMAD R58, R63, 0x4, R56 ;  /* 0x000000043f3a7824 */ /* 0x000fe200078e0238 */
[-C--:B------:R-:W-:Y:S02]  /*0c00*/  LEA.HI.X.SX32 R123, R20, R37.reuse, 0x1, P0 ;  /* 0x00000025147b7211 */ /* 0x080fe400000f0eff */
[-C--:B------:R-:W-:Y:S02]  /*0c10*/  LEA.HI.X.SX32 R69, R8, R37.reuse, 0x1, P1 ;  /* 0x0000002508457211 */ /* 0x080fe400008f0eff */
[----:B------:R-:W-:Y:S02]  /*0c20*/  LEA.HI.X.SX32 R73, R10, R37, 0x1, P3 ;  /* 0x000000250a497211 */ /* 0x000fe400018f0eff */
[----:B------:R-:W-:-:S02]  /*0c30*/  IADD3 R78, P2, PT, R26, R121, RZ ;  /* 0x000000791a4e7210 */ /* 0x000fc40007f5e0ff */
[-C--:B------:R-:W-:Y:S02]  /*0c40*/  IADD3 R74, P0, PT, R22, R121.reuse, RZ ;  /* 0x00000079164a7210 */ /* 0x080fe40007f1e0ff */
[-C--:B------:R-:W-:Y:S02]  /*0c50*/  IADD3 R76, P1, PT, R24, R121.reuse, RZ ;  /* 0x00000079184c7210 */ /* 0x080fe40007f3e0ff */
[----:B------:R-:W-:Y:S01]  /*0c60*/  IADD3 R80, P3, PT, R28, R121, RZ ;  /* 0x000000791c507210 */ /* 0x000fe20007f7e0ff */
[----:B------:R-:W-:Y:S01]  /*0c70*/  IMAD R60, R63, 0x4, R58 ;  /* 0x000000043f3c7824 */ /* 0x000fe200078e023a */
[-C--:B------:R-:W-:Y:S02]  /*0c80*/  LEA.HI.X.SX32 R79, R26, R37.reuse, 0x1, P2 ;  /* 0x000000251a4f7211 */ /* 0x080fe400010f0eff */
[-C--:B------:R-:W-:Y:S02]  /*0c90*/  LEA.HI.X.SX32 R75, R22, R37.reuse, 0x1, P0 ;  /* 0x00000025164b7211 */ /* 0x080fe400000f0eff */
[----:B------:R-:W-:-:S02]  /*0ca0*/  LEA.HI.X.SX32 R77, R24, R37, 0x1, P1 ;  /* 0x00000025184d7211 */ /* 0x000fc400008f0eff */
[----:B------:R-:W-:Y:S02]  /*0cb0*/  LEA.HI.X.SX32 R81, R28, R37, 0x1, P3 ;  /* 0x000000251c517211 */ /* 0x000fe400018f0eff */
[-C--:B------:R-:W-:Y:S02]  /*0cc0*/  IADD3 R86, P2, PT, R34, R121.reuse, RZ ;  /* 0x0000007922567210 */ /* 0x080fe40007f5e0ff */
        /* <DEDUP_REMOVED lines=8> */
[-C--:B------:R-:W-:Y:S02]  /*0d50*/  IADD3 R94, P2, PT, R42, R121.reuse, RZ ;  /* 0x000000792a5e7210 */ /* 0x080fe40007f5e0ff */
[-C--:B------:R-:W-:Y:S02]  /*0d60*/  IADD3 R90, P0, PT, R38, R121.reuse, RZ ;  /* 0x00000079265a7210 */ /* 0x080fe40007f1e0ff */
[----:B------:R-:W-:-:S02]  /*0d70*/  IADD3 R92, P1, PT, R40, R121, RZ ;  /* 0x00000079285c7210 */ /* 0x000fc40007f3e0ff */
[----:B------:R-:W-:Y:S01]  /*0d80*/  IADD3 R96, P3, PT, R44, R121, RZ ;  /* 0x000000792c607210 */ /* 0x000fe20007f7e0ff */
[C---:B------:R-:W-:Y:S01]  /*0d90*/  IMAD R64, R63.reuse, 0x4, R62 ;  /* 0x000000043f407824 */ /* 0x040fe200078e023e */
[-C--:B------:R-:W-:Y:S02]  /*0da0*/  LEA.HI.X.SX32 R95, R42, R37.reuse, 0x1, P2 ;  /* 0x000000252a5f7211 */ /* 0x080fe400010f0eff */
[-C--:B------:R-:W-:Y:S02]  /*0db0*/  LEA.HI.X.SX32 R91, R38, R37.reuse, 0x1, P0 ;  /* 0x00000025265b7211 */ /* 0x080fe400000f0eff */
[-C--:B------:R-:W-:Y:S02]  /*0dc0*/  LEA.HI.X.SX32 R93, R40, R37.reuse, 0x1, P1 ;  /* 0x00000025285d7211 */ /* 0x080fe400008f0eff */
[----:B------:R-:W-:Y:S02]  /*0dd0*/  LEA.HI.X.SX32 R97, R44, R37, 0x1, P3 ;  /* 0x000000252c617211 */ /* 0x000fe400018f0eff */
[-C--:B------:R-:W-:Y:S01]  /*0de0*/  IADD3 R102, P2, PT, R50, R121.reuse, RZ ;  /* 0x0000007932667210 */ /* 0x080fe20007f5e0ff */
[----:B------:R-:W-:Y:S01]  /*0df0*/  IMAD R4, R63, 0x4, R64 ;  /* 0x000000043f047824 */ /* 0x000fe200078e0240 */
[----:B------:R-:W-:-:S02]  /*0e00*/  IADD3 R98, P0, PT, R46, R121, RZ ;  /* 0x000000792e627210 */ /* 0x000fc40007f1e0ff */
[-C--:B------:R-:W-:Y:S02]  /*0e10*/  IADD3 R100, P1, PT, R48, R121.reuse, RZ ;  /* 0x0000007930647210 */ /* 0x080fe40007f3e0ff */
[----:B------:R-:W-:Y:S02]  /*0e20*/  IADD3 R104, P3, PT, R52, R121, RZ ;  /* 0x0000007934687210 */ /* 0x000fe40007f7e0ff */
[----:B------:R-:W-:Y:S02]  /*0e30*/  SHF.R.U32.HI R41, RZ, 0x5, R2 ;  /* 0x00000005ff297819 */ /* 0x000fe40000011602 */
[-C--:B------:R-:W-:Y:S01]  /*0e40*/  LEA.HI.X.SX32 R103, R50, R37.reuse, 0x1, P2 ;  /* 0x0000002532677211 */ /* 0x080fe200010f0eff */
[----:B------:R-:W-:Y:S01]  /*0e50*/  IMAD R3, R63, 0x4, R4 ;  /* 0x000000043f037824 */ /* 0x000fe200078e0204 */
[-C--:B------:R-:W-:Y:S02]  /*0e60*/  LEA.HI.X.SX32 R99, R46, R37.reuse, 0x1, P0 ;  /* 0x000000252e637211 */ /* 0x080fe400000f0eff */
[----:B------:R-:W-:-:S02]  /*0e70*/  LEA.HI.X.SX32 R101, R48, R37, 0x1, P1 ;  /* 0x0000002530657211 */ /* 0x000fc400008f0eff */
[----:B------:R-:W-:Y:S02]  /*0e80*/  LEA.HI.X.SX32 R105, R52, R37, 0x1, P3 ;  /* 0x0000002534697211 */ /* 0x000fe400018f0eff */
[-C--:B------:R-:W-:Y:S02]  /*0e90*/  IADD3 R110, P2, PT, R58, R121.reuse, RZ ;  /* 0x000000793a6e7210 */ /* 0x080fe40007f5e0ff */
[----:B------:R-:W-:Y:S02]  /*0ea0*/  R2UR UR17, R41 ;  /* 0x00000000291172ca */ /* 0x000fe400000e0000 */
[----:B------:R-:W-:Y:S02]  /*0eb0*/  R2UR UR8, R39 ;  /* 0x00000000270872ca */ /* 0x000fe400000e0000 */
[-C--:B------:R-:W-:Y:S02]  /*0ec0*/  IADD3 R106, P0, PT, R54, R121.reuse, RZ ;  /* 0x00000079366a7210 */ /* 0x080fe40007f1e0ff */
[----:B------:R-:W-:-:S02]  /*0ed0*/  IADD3 R108, P1, PT, R56, R121, RZ ;  /* 0x00000079386c7210 */ /* 0x000fc40007f3e0ff */
[----:B------:R-:W-:Y:S02]  /*0ee0*/  IADD3 R112, P3, PT, R60, R121, RZ ;  /* 0x000000793c707210 */ /* 0x000fe40007f7e0ff */
[-C--:B------:R-:W-:Y:S02]  /*0ef0*/  LEA.HI.X.SX32 R111, R58, R37.reuse, 0x1, P2 ;  /* 0x000000253a6f7211 */ /* 0x080fe400010f0eff */
[-C--:B------:R-:W-:Y:S02]  /*0f00*/  LEA.HI.X.SX32 R107, R54, R37.reuse, 0x1, P0 ;  /* 0x00000025366b7211 */ /* 0x080fe400000f0eff */
[-C--:B------:R-:W-:Y:S02]  /*0f10*/  LEA.HI.X.SX32 R109, R56, R37.reuse, 0x1, P1 ;  /* 0x00000025386d7211 */ /* 0x080fe400008f0eff */
[----:B------:R-:W-:Y:S02]  /*0f20*/  LEA.HI.X.SX32 R113, R60, R37, 0x1, P3 ;  /* 0x000000253c717211 */ /* 0x000fe400018f0eff */
[----:B------:R-:W-:-:S02]  /*0f30*/  IADD3 R118, P2, PT, R4, R121, RZ ;  /* 0x0000007904767210 */ /* 0x000fc40007f5e0ff */
[----:B------:R-:W-:Y:S02]  /*0f40*/  LOP3.LUT R136, R2, 0x7f, RZ, 0xc0, !PT ;  /* 0x0000007f02887812 */ /* 0x000fe400078ec0ff */
[-C--:B------:R-:W-:Y:S02]  /*0f50*/  IADD3 R114, P0, PT, R62, R121.reuse, RZ ;  /* 0x000000793e727210 */ /* 0x080fe40007f1e0ff */
[-C--:B------:R-:W-:Y:S02]  /*0f60*/  IADD3 R116, P1, PT, R64, R121.reuse, RZ ;  /* 0x0000007940747210 */ /* 0x080fe40007f3e0ff */
[----:B------:R-:W-:Y:S02]  /*0f70*/  IADD3 R120, P3, PT, R3, R121, RZ ;  /* 0x0000007903787210 */ /* 0x000fe40007f7e0ff */
[-C--:B------:R-:W-:Y:S02]  /*0f80*/  LEA.HI.X.SX32 R119, R4, R37.reuse, 0x1, P2 ;  /* 0x0000002504777211 */ /* 0x080fe400010f0eff */
[----:B------:R-:W-:-:S02]  /*0f90*/  LEA.HI.X.SX32 R115, R62, R37, 0x1, P0 ;  /* 0x000000253e737211 */ /* 0x000fc400000f0eff */
[-C--:B------:R-:W-:Y:S02]  /*0fa0*/  LEA.HI.X.SX32 R117, R64, R37.reuse, 0x1, P1 ;  /* 0x0000002540757211 */ /* 0x080fe400008f0eff */
[----:B------:R-:W-:Y:S02]  /*0fb0*/  LEA.HI.X.SX32 R121, R3, R37, 0x1, P3 ;  /* 0x0000002503797211 */ /* 0x000fe400018f0eff */
[----:B------:R-:W-:Y:S01]  /*0fc0*/  LOP3.LUT R4, R136, 0x10, RZ, 0x3c, !PT ;  /* 0x0000001088047812 */ /* 0x000fe200078e3cff */
[----:B------:R-:W-:Y:S06]  /*0fd0*/  BRA.U UP0, `(.L_x_5) ;  /* 0x0000000100187547 */ /* 0x000fec000b800000 */
[----:B------:R-:W-:Y:S01]  /*0fe0*/  ELECT P0, URZ, PT ;  /* 0x0000000000ff782f */ /* 0x000fe20003800000 */
[----:B------:R-:W-:Y:S01]  /*0ff0*/  IMAD.MOV.U32 R3, RZ, RZ, 0x1 ;  /* 0x00000001ff037424 */ /* 0x000fe200078e00ff */
[----:B------:R-:W-:Y:S01]  /*1000*/  UMOV UR4, 0x40 ;  /* 0x0000004000047882 */ /* 0x000fe20000000000 */
[----:B------:R-:W-:Y:S01]  /*1010*/  UVIRTCOUNT.DEALLOC.SMPOOL 0x80 ;  /* 0x000000800000784c */ /* 0x000fe20000000000 */
[----:B------:R-:W-:-:S09]  /*1020*/  ULEA UR4, UR6, UR4, 0x18 ;  /* 0x0000000406047291 */ /* 0x000fd2000f8ec0ff */
[----:B------:R0:W-:Y:S03]  /*1030*/  @P0 STS.U8 [UR4], R3 ;  /* 0x00000003ff000988 */ /* 0x0001e60008000004 */
.L_x_5:
[----:B------:R-:W-:Y:S01]  /*1040*/  USHF.L.U32 UR4, UR17, 0x15, URZ ;  /* 0x0000001511047899 */ /* 0x000fe200080006ff */
[C---:B------:R-:W-:Y:S01]  /*1050*/  LOP3.LUT R6, R136.reuse, 0x20, RZ, 0x3c, !PT ;  /* 0x0000002088067812 */ /* 0x040fe200078e3cff */
[----:B-----5:R-:W-:Y:S01]  /*1060*/  STS.U8 [R136+UR10+0x5000], R19 ;  /* 0x0050001388007988 */ /* 0x020fe2000800000a */
[----:B------:R-:W-:Y:S01]  /*1070*/  LOP3.LUT R8, R136, 0x30, RZ, 0x3c, !PT ;  /* 0x0000003088087812 */ /* 0x000fe200078e3cff */
[----:B------:R-:W-:Y:S01]  /*1080*/  ULOP3.LUT UR4, UR4, 0x600000, URZ, 0xc0, !UPT ;  /* 0x0060000004047892 */ /* 0x000fe2000f8ec0ff */
[----:B------:R-:W-:Y:S01]  /*1090*/  LOP3.LUT P0, RZ, R2, 0x7f, RZ, 0xc0, !PT ;  /* 0x0000007f02ff7812 */ /* 0x000fe2000780c0ff */
[----:B------:R-:W-:Y:S01]  /*10a0*/  STS.U8 [R136+UR10+0x5200], R27 ;  /* 0x0052001b88007988 */ /* 0x000fe2000800000a */
[----:B------:R-:W-:Y:S01]  /*10b0*/  UMOV UR5, 0x1 ;  /* 0x0000000100057882 */ /* 0x000fe20000000000 */
[----:B------:R-:W-:Y:S01]  /*10c0*/  UIADD3 UR11, UPT, UPT, UR8, UR4, URZ ;  /* 0x00000004080b7290 */ /* 0x000fe2000fffe0ff */
[----:B0-----:R-:W-:Y:S01]  /*10d0*/  PRMT R3, RZ, 0x7610, R3 ;  /* 0x00007610ff037816 */ /* 0x001fe20000000003 */
[----:B------:R-:W-:Y:S01]  /*10e0*/  STS.U8 [R136+UR10+0x5400], R17 ;  /* 0x0054001188007988 */ /* 0x000fe2000800000a */
[----:B------:R-:W-:-:S02]  /*10f0*/  UIADD3 UR12, UPT, UPT, UR10, 0x5800, URZ ;  /* 0x000058000a0c7890 */ /* 0x000fc4000fffe0ff */
[----:B------:R-:W-:Y:S01]  /*1100*/  UIADD3 UR30, UPT, UPT, UR13, 0x40, URZ ;  /* 0x000000400d1e7890 */ /* 0x000fe2000fffe0ff */
[----:B------:R0:W-:Y:S04]  /*1110*/  STS.U8 [R136+UR10+0x5600], R9 ;  /* 0x0056000988007988 */ /* 0x0001e8000800000a */
[----:B------:R-:W-:Y:S01]  /*1120*/  STS.U8 [R4+UR10+0x5080], R21 ;  /* 0x0050801504007988 */ /* 0x000fe2000800000a */
[----:B------:R-:W-:Y:S01]  /*1130*/  VOTEU.ALL UP1, P0 ;  /* 0x0000000000ff7886 */ /* 0x000fe20000020000 */
[----:B------:R-:W-:Y:S01]  /*1140*/  VOTEU.ALL UP2, P0 ;  /* 0x0000000000ff7886 */ /* 0x000fe20000040000 */
[----:B------:R-:W-:Y:S01]  /*1150*/  ISETP.LT.AND P1, PT, RZ, UR30, PT ;  /* 0x0000001eff007c0c */ /* 0x000fe2000bf21270 */
[----:B------:R-:W-:Y:S02]  /*1160*/  STS.U8 [R4+UR10+0x5280], R29 ;  /* 0x0052801d04007988 */ /* 0x000fe4000800000a */
[----:B------:R-:W-:-:S04]  /*1170*/  @!UP1 UIADD3 UR6, UPT, UPT, -UR5, 0x100000, URZ ;  /* 0x0010000005069890 */ /* 0x000fc8000fffe1ff */
[----:B------:R-:W-:Y:S02]  /*1180*/  @!UP1 USHF.L.U32 UR7, UR6, 0xb, URZ ;  /* 0x0000000b06079899 */ /* 0x000fe400080006ff */
[----:B------:R-:W-:Y:S01]  /*1190*/  @!UP1 USHF.L.U32 UR6, UR6, 0x1, URZ ;  /* 0x0000000106069899 */ /* 0x000fe200080006ff */
[----:B------:R-:W-:Y:S01]  /*11a0*/  STS.U8 [R4+UR10+0x5480], R13 ;  /* 0x0054800d04007988 */ /* 0x000fe2000800000a */
[----:B0-----:R-:W-:-:S03]  /*11b0*/  PRMT R9, RZ, 0x7610, R9 ;  /* 0x00007610ff097816 */ /* 0x001fc60000000009 */
[----:B------:R-:W-:Y:S04]  /*11c0*/  STS.U8 [R4+UR10+0x5680], R15 ;  /* 0x0056800f04007988 */ /* 0x000fe8000800000a */
[----:B------:R-:W-:Y:S04]  /*11d0*/  STS.U8 [R6+UR10+0x5100], R23 ;  /* 0x0051001706007988 */ /* 0x000fe8000800000a */
[----:B------:R-:W-:Y:S04]  /*11e0*/  STS.U8 [R6+UR10+0x5300], R31 ;  /* 0x0053001f06007988 */ /* 0x000fe8000800000a */
[----:B------:R-:W-:Y:S04]  /*11f0*/  STS.U8 [R6+UR10+0x5500], R5 ;  /* 0x0055000506007988 */ /* 0x000fe8000800000a */
[----:B------:R0:W-:Y:S04]  /*1200*/  STS.U8 [R6+UR10+0x5700], R11 ;  /* 0x0057000b06007988 */ /* 0x0001e8000800000a */
[----:B------:R-:W-:Y:S04]  /*1210*/  STS.U8 [R8+UR10+0x5180], R25 ;  /* 0x0051801908007988 */ /* 0x000fe8000800000a */
[----:B------:R-:W-:Y:S04]  /*1220*/  STS.U8 [R8+UR10+0x5380], R33 ;  /* 0x0053802108007988 */ /* 0x000fe8000800000a */
[----:B------:R-:W-:Y:S04]  /*1230*/  STS.U8 [R8+UR10+0x5580], R7 ;  /* 0x0055800708007988 */ /* 0x000fe8000800000a */
[----:B------:R1:W-:Y:S01]  /*1240*/  STS.U8 [R8+UR10+0x5780], R35 ;  /* 0x0057802308007988 */ /* 0x0003e2000800000a */
[----:B------:R-:W-:Y:S01]  /*1250*/  STTM.16dp32bit_t0_t15.x16 tmem[UR11], RZ ;  /* 0x000000ff000079ed */ /* 0x000fe20008a0000b */
[----:B------:R-:W-:Y:S01]  /*1260*/  STTM.16dp32bit_t16_t31.x16 tmem[UR11+0x10], RZ ;  /* 0x000010ff000079ed */ /* 0x000fe20008a2000b */
[----:B------:R-:W2:Y:S02]  /*1270*/  FENCE.VIEW.ASYNC.T ;  /* 0x00000000000073c6 */ /* 0x000ea40000000200 */
[----:B--2---:R-:W-:Y:S01]  /*1280*/  BAR.SYNC.DEFER_BLOCKING 0x0 ;  /* 0x0000000000007b1d */ /* 0x004fe20000010000 */
[----:B0-----:R-:W-:-:S02]  /*1290*/  PRMT R11, RZ, 0x7610, R11 ;  /* 0x00007610ff0b7816 */ /* 0x001fc4000000000b */
[----:B------:R-:W-:Y:S02]  /*12a0*/  PRMT R15, RZ, 0x7610, R15 ;  /* 0x00007610ff0f7816 */ /* 0x000fe4000000000f */
[----:B------:R-:W-:Y:S01]  /*12b0*/  PRMT R19, RZ, 0x7610, R19 ;  /* 0x00007610ff137816 */ /* 0x000fe20000000013 */
[----:B------:R-:W0:Y:S02]  /*12c0*/  FENCE.VIEW.ASYNC.S ;  /* 0x00000000000073c6 */ /* 0x000e240000000000 */
[----:B0-----:R0:W2:Y:S02]  /*12d0*/  @!UP2 SYNCS.EXCH.64 URZ, [UR12], UR6 ;  /* 0x000000060cffa5b2 */ /* 0x0010a40008000100 */
[----:B--2---:R-:W-:Y:S01]  /*12e0*/  BAR.SYNC.DEFER_BLOCKING 0x0 ;  /* 0x0000000000007b1d */ /* 0x004fe20000010000 */
[----:B------:R-:W-:Y:S02]  /*12f0*/  PRMT R23, RZ, 0x7610, R23 ;  /* 0x00007610ff177816 */ /* 0x000fe40000000017 */
[----:B------:R-:W-:-:S02]  /*1300*/  PRMT R27, RZ, 0x7610, R27 ;  /* 0x00007610ff1b7816 */ /* 0x000fc4000000001b */
[----:B------:R-:W-:Y:S02]  /*1310*/  PRMT R31, RZ, 0x7610, R31 ;  /* 0x00007610ff1f7816 */ /* 0x000fe4000000001f */
[----:B-1----:R-:W-:Y:S02]  /*1320*/  PRMT R35, RZ, 0x7610, R35 ;  /* 0x00007610ff237816 */ /* 0x002fe40000000023 */
[----:B------:R-:W-:Y:S02]  /*1330*/  PRMT R39, RZ, 0x7610, R39 ;  /* 0x00007610ff277816 */ /* 0x000fe40000000027 */
[----:B------:R-:W-:Y:S02]  /*1340*/  PRMT R43, RZ, 0x7610, R43 ;  /* 0x00007610ff2b7816 */ /* 0x000fe4000000002b */
[----:B------:R-:W-:Y:S02]  /*1350*/  PRMT R47, RZ, 0x7610, R47 ;  /* 0x00007610ff2f7816 */ /* 0x000fe4000000002f */
[----:B------:R-:W-:-:S02]  /*1360*/  PRMT R51, RZ, 0x7610, R51 ;  /* 0x00007610ff337816 */ /* 0x000fc40000000033 */
[----:B------:R-:W-:Y:S02]  /*1370*/  PRMT R55, RZ, 0x7610, R55 ;  /* 0x00007610ff377816 */ /* 0x000fe40000000037 */
[----:B------:R-:W-:Y:S02]  /*1380*/  PRMT R59, RZ, 0x7610, R59 ;  /* 0x00007610ff3b7816 */ /* 0x000fe4000000003b */
[----:B------:R-:W-:Y:S02]  /*1390*/  PRMT R63, RZ, 0x7610, R63 ;  /* 0x00007610ff3f7816 */ /* 0x000fe4000000003f */
[----:B------:R-:W-:Y:S01]  /*13a0*/  PRMT R5, RZ, 0x7610, R5 ;  /* 0x00007610ff057816 */ /* 0x000fe20000000005 */
[----:B------:R-:W2:Y:S01]  /*13b0*/  @P1 LDG.E.U8 R3, desc[UR22][R130.64] ;  /* 0x0000001682031981 */ /* 0x000ea2000c1e1100 */
[----:B------:R-:W-:Y:S02]  /*13c0*/  PRMT R7, RZ, 0x7610, R7 ;  /* 0x00007610ff077816 */ /* 0x000fe40000000007 */
[----:B------:R-:W-:Y:S01]  /*13d0*/  PRMT R13, RZ, 0x7610, R13 ;  /* 0x00007610ff0d7816 */ /* 0x000fe2000000000d */
[----:B------:R-:W3:Y:S01]  /*13e0*/  @P1 LDG.E.U8 R9, desc[UR22][R126.64] ;  /* 0x000000167e091981 */ /* 0x000ee2000c1e1100 */
[----:B------:R-:W-:-:S02]  /*13f0*/  PRMT R17, RZ, 0x7610, R17 ;  /* 0x00007610ff117816 */ /* 0x000fc40000000011 */
[----:B------:R-:W-:Y:S01]  /*1400*/  PRMT R21, RZ, 0x7610, R21 ;  /* 0x00007610ff157816 */ /* 0x000fe20000000015 */
[----:B------:R-:W4:Y:S01]  /*1410*/  @P1 LDG.E.U8 R11, desc[UR22][R122.64] ;  /* 0x000000167a0b1981 */ /* 0x000f22000c1e1100 */
[----:B------:R-:W-:Y:S02]  /*1420*/  PRMT R25, RZ, 0x7610, R25 ;  /* 0x00007610ff197816 */ /* 0x000fe40000000019 */
[----:B------:R-:W-:Y:S01]  /*1430*/  PRMT R29, RZ, 0x7610, R29 ;  /* 0x00007610ff1d7816 */ /* 0x000fe2000000001d */
[----:B------:R-:W4:Y:S01]  /*1440*/  @P1 LDG.E.U8 R15, desc[UR22][R70.64] ;  /* 0x00000016460f1981 */ /* 0x000f22000c1e1100 */
[----:B------:R-:W-:Y:S02]  /*1450*/  PRMT R33, RZ, 0x7610, R33 ;  /* 0x00007610ff217816 */ /* 0x000fe40000000021 */
[----:B------:R-:W-:Y:S01]  /*1460*/  PRMT R37, RZ, 0x7610, R37 ;  /* 0x00007610ff257816 */ /* 0x000fe20000000025 */
[----:B------:R-:W4:Y:S01]  /*1470*/  @P1 LDG.E.U8 R19, desc[UR22][R74.64] ;  /* 0x000000164a131981 */ /* 0x000f22000c1e1100 */
        /* <DEDUP_REMOVED lines=9> */
[----:B------:R-:W-:-:S03]  /*1510*/  PRMT R65, RZ, 0x7610, R65 ;  /* 0x00007610ff417816 */ /* 0x000fc60000000041 */
[----:B------:R-:W4:Y:S04]  /*1520*/  @P1 LDG.E.U8 R35, desc[UR22][R90.64] ;  /* 0x000000165a231981 */ /* 0x000f28000c1e1100 */
        /* <DEDUP_REMOVED lines=22> */
[----:B------:R-:W4:Y:S01]  /*1690*/  @P1 LDG.E.U8 R65, desc[UR22][R120.64] ;  /* 0x0000001678411981 */ /* 0x000f22000c1e1100 */
[----:B0-----:R-:W-:-:S04]  /*16a0*/  @!UP1 UIADD3 UR6, UPT, UPT, -UR5, 0x100000, URZ ;  /* 0x0010000005069890 */ /* 0x001fc8000fffe1ff */
[----:B------:R-:W-:Y:S02]  /*16b0*/  @!UP1 USHF.L.U32 UR7, UR6, 0xb, URZ ;  /* 0x0000000b06079899 */ /* 0x000fe400080006ff */
[----:B------:R-:W-:Y:S01]  /*16c0*/  @!UP1 USHF.L.U32 UR6, UR6, 0x1, URZ ;  /* 0x0000000106069899 */ /* 0x000fe200080006ff */
[----:B------:R-:W-:Y:S01]  /*16d0*/  VOTEU.ALL UP2, P0 ;  /* 0x0000000000ff7886 */ /* 0x000fe20000040000 */
[----:B------:R-:W-:-:S04]  /*16e0*/  @!UP1 UIADD3 UR4, UPT, UPT, -UR5, 0x100000, URZ ;  /* 0x0010000005049890 */ /* 0x000fc8000fffe1ff */
[----:B------:R-:W-:Y:S02]  /*16f0*/  @!UP1 USHF.L.U32 UR5, UR4, 0xb, URZ ;  /* 0x0000000b04059899 */ /* 0x000fe400080006ff */
[----:B------:R-:W-:Y:S01]  /*1700*/  @!UP1 USHF.L.U32 UR4, UR4, 0x1, URZ ;  /* 0x0000000104049899 */ /* 0x000fe200080006ff */
[----:B------:R-:W-:Y:S01]  /*1710*/  ISETP.EQ.U32.AND P2, PT, RZ, UR17, P1 ;  /* 0x00000011ff007c0c */ /* 0x000fe20008f42070 */
[----:B------:R-:W-:Y:S02]  /*1720*/  UIADD3 UR16, UPT, UPT, UR10, 0x3000, URZ ;  /* 0x000030000a107890 */ /* 0x000fe4000fffe0ff */
[----:B------:R0:W1:Y:S01]  /*1730*/  @!UP2 SYNCS.EXCH.64 URZ, [UR10+0x5808], UR6 ;  /* 0x005808060affa5b2 */ /* 0x0000620008000100 */
[----:B------:R-:W-:Y:S01]  /*1740*/  VOTEU.ALL UP2, P0 ;  /* 0x0000000000ff7886 */ /* 0x000fe20000040000 */
[----:B------:R-:W-:Y:S01]  /*1750*/  UIADD3 UR31, UPT, UPT, UR8, 0x100000, URZ ;  /* 0x00100000081f7890 */ /* 0x000fe2000fffe0ff */
[----:B--2---:R0:W-:Y:S04]  /*1760*/  STS.U8 [R136+UR10+0x2000], R3 ;  /* 0x0020000388007988 */ /* 0x0041e8000800000a */
[----:B---3--:R0:W-:Y:S04]  /*1770*/  STS.U8 [R136+UR10+0x2100], R9 ;  /* 0x0021000988007988 */ /* 0x0081e8000800000a */
[----:B----4-:R0:W-:Y:S04]  /*1780*/  STS.U8 [R136+UR10+0x2200], R11 ;  /* 0x0022000b88007988 */ /* 0x0101e8000800000a */
[----:B------:R0:W-:Y:S04]  /*1790*/  STS.U8 [R136+UR10+0x2300], R15 ;  /* 0x0023000f88007988 */ /* 0x0001e8000800000a */
        /* <DEDUP_REMOVED lines=27> */
[----:B------:R0:W-:Y:S01]  /*1950*/  STS.U8 [R4+UR10+0x2f80], R65 ;  /* 0x002f804104007988 */ /* 0x0001e2000800000a */
[----:B-1----:R1:W-:Y:S06]  /*1960*/  MEMBAR.ALL.CTA ;  /* 0x0000000000007992 */ /* 0x0023ec0000008000 */
[----:B-1----:R-:W-:Y:S04]  /*1970*/  FENCE.VIEW.ASYNC.S ;  /* 0x00000000000073c6 */ /* 0x002fe80000000000 */
[----:B------:R-:W1:Y:S02]  /*1980*/  FENCE.VIEW.ASYNC.S ;  /* 0x00000000000073c6 */ /* 0x000e640000000000 */
[----:B-1----:R0:W1:Y:S02]  /*1990*/  @!UP2 SYNCS.EXCH.64 URZ, [UR10+0x3000], UR4 ;  /* 0x003000040affa5b2 */ /* 0x0020640008000100 */
[----:B-1----:R-:W-:Y:S06]  /*19a0*/  BAR.SYNC.DEFER_BLOCKING 0x0 ;  /* 0x0000000000007b1d */ /* 0x002fec0000010000 */
[----:B0-----:R-:W-:Y:S05]  /*19b0*/  @!P2 BRA `(.L_x_6) ;  /* 0x000000000040a947 */ /* 0x001fea0003800000 */
[----:B------:R-:W-:Y:S02]  /*19c0*/  UIADD3 UR4, UPT, UPT, UR10, 0x5000, URZ ;  /* 0x000050000a047890 */ /* 0x000fe4000fffe0ff */
[----:B------:R-:W-:Y:S02]  /*19d0*/  UIADD3 UR5, UPT, UPT, UR10, 0x2000, URZ ;  /* 0x000020000a057890 */ /* 0x000fe4000fffe0ff */
[----:B------:R-:W-:Y:S02]  /*19e0*/  USHF.R.U32.HI UR4, URZ, 0x4, UR4 ;  /* 0x00000004ff047899 */ /* 0x000fe40008011604 */
[----:B------:R-:W-:Y:S02]  /*19f0*/  USHF.R.U32.HI UR5, URZ, 0x4, UR5 ;  /* 0x00000004ff057899 */ /* 0x000fe40008011605 */
[----:B------:R-:W-:Y:S02]  /*1a00*/  USGXT.U32 UR6, UR4, 0xe ;  /* 0x0000000e0406789a */ /* 0x000fe40008000000 */
[----:B------:R-:W-:Y:S01]  /*1a10*/  USGXT.U32 UR14, UR5, 0xe ;  /* 0x0000000e050e789a */ /* 0x000fe20008000000 */
[----:B------:R-:W-:-:S02]  /*1a20*/  UMOV UR4, UR16 ;  /* 0x0000001000047c82 */ /* 0x000fc40008000000 */
[----:B------:R-:W-:Y:S01]  /*1a30*/  UMOV UR5, URZ ;  /* 0x000000ff00057c82 */ /* 0x000fe20008000000 */
[----:B------:R-:W-:Y:S01]  /*1a40*/  UMOV UR18, 0x0 ;  /* 0x0000000000127882 */ /* 0x000fe20000000000 */
[----:B------:R-:W-:Y:S01]  /*1a50*/  UMOV UR19, 0x4208010 ;  /* 0x0420801000137882 */ /* 0x000fe20000000000 */
[----:B------:R-:W-:Y:S01]  /*1a60*/  UMOV UR7, 0x80004020 ;  /* 0x8000402000077882 */ /* 0x000fe20000000000 */
[----:B------:R-:W-:Y:S01]  /*1a70*/  UMOV UR15, 0xc0004010 ;  /* 0xc0004010000f7882 */ /* 0x000fe20000000000 */
[----:B------:R-:W-:Y:S01]  /*1a80*/  UMOV UR4, UR4 ;  /* 0x0000000400047c82 */ /* 0x000fe20008000000 */
[----:B------:R0:W-:Y:S01]  /*1a90*/  UTCQMMA gdesc[UR6], gdesc[UR14], tmem[UR31], tmem[UR18], idesc[UR19], !UPT ;  /* 0x00ff120e060075ea */ /* 0x0001e2000f80031f */
[----:B------:R0:W-:Y:S01]  /*1aa0*/  UTCBAR [UR4], URZ ;  /* 0x000000ff040073e9 */ /* 0x0001e200080000ff */
[----:B------:R-:W-:Y:S02]  /*1ab0*/  NOP ;  /* 0x0000000000007918 */ /* 0x000fe40000000000 */
.L_x_6:
[----:B------:R-:W-:Y:S05]  /*1ac0*/  @!P1 BRA `(.L_x_7) ;  /* 0x0000000000089947 */ /* 0x000fea0003800000 */
[----:B------:R-:W1:Y:S02]  /*1ad0*/  SYNCS.PHASECHK.TRANS64.TRYWAIT P3, [UR10+0x3000], RZ ;  /* 0x003000ffff0075a7 */ /* 0x000e64000806110a */
[----:B-1----:R-:W-:Y:S05]  /*1ae0*/  @!P3 BRA `(.L_x_8) ;  /* 0x0000008c00e4b947 */ /* 0x002fea0003800000 */
.L_x_7:
[----:B------:R-:W-:Y:S01]  /*1af0*/  BAR.SYNC.DEFER_BLOCKING 0x0 ;  /* 0x0000000000007b1d */ /* 0x000fe20000010000 */
[C---:B------:R-:W-:Y:S01]  /*1b00*/  LOP3.LUT R3, R2.reuse, 0xf, RZ, 0xc0, !PT ;  /* 0x0000000f02037812 */ /* 0x040fe200078ec0ff */
[C---:B------:R-:W-:Y:S01]  /*1b10*/  IMAD.SHL.U32 R133, R2.reuse, 0x4, RZ ;  /* 0x0000000402857824 */ /* 0x040fe200078e00ff */
[----:B------:R-:W-:Y:S02]  /*1b20*/  LOP3.LUT R132, R2, 0x60, RZ, 0xc0, !PT ;  /* 0x0000006002847812 */ /* 0x000fe400078ec0ff */
[----:B------:R-:W-:Y:S01]  /*1b30*/  PRMT R204, RZ, 0x7610, R204 ;  /* 0x00007610ffcc7816 */ /* 0x000fe200000000cc */
[----:B0-----:R-:W0:Y:S01]  /*1b40*/  LDCU UR4, c[0x0][0x3a8] ;  /* 0x00007500ff0477ac */ /* 0x001e220008000800 */
[----:B------:R-:W-:Y:S01]  /*1b50*/  LEA.HI R3, R132, R3, RZ, 0x1f ;  /* 0x0000000384037211 */ /* 0x000fe200078ff8ff */
[----:B------:R-:W-:Y:S01]  /*1b60*/  LDTM.16dp32bit_t0_t15.x64 R4, tmem[UR11+0x100000] ;  /* 0x1000000b000479ee */ /* 0x000fe20008b00000 */
[----:B------:R-:W0:Y:S01]  /*1b70*/  LDTM.16dp32bit_t16_t31.x64 R4, tmem[UR11+0x100040] ;  /* 0x1000400b000479ee */ /* 0x000e220008b20000 */
[----:B------:R-:W-:Y:S01]  /*1b80*/  LOP3.LUT R132, R133, 0x40, RZ, 0xc0, !PT ;  /* 0x0000004085847812 */ /* 0x000fe200078ec0ff */
[----:B------:R-:W1:Y:S01]  /*1b90*/  LDC.64 R198, c[0x0][0x390] ;  /* 0x0000e400ffc67b82 */ /* 0x000e620000000a00 */
[----:B------:R-:W-:-:S02]  /*1ba0*/  VIADD R3, R3, UR13 ;  /* 0x0000000d03037c36 */ /* 0x000fc40008000000 */
[C---:B------:R-:W-:Y:S02]  /*1bb0*/  LOP3.LUT R134, R132.reuse, 0x2, RZ, 0xfc, !PT ;  /* 0x0000000284867812 */ /* 0x040fe400078efcff */
[C---:B------:R-:W-:Y:S02]  /*1bc0*/  LOP3.LUT R138, R132.reuse, 0x4, RZ, 0xfc, !PT ;  /* 0x00000004848a7812 */ /* 0x040fe400078efcff */
[C---:B------:R-:W-:Y:S01]  /*1bd0*/  ISETP.GE.AND P3, PT, R3.reuse, R132, PT ;  /* 0x000000840300720c */ /* 0x040fe20003f66270 */
[----:B------:R-:W2:Y:S01]  /*1be0*/  LDC R169, c[0x0][0x3d8] ;  /* 0x0000f600ffa97b82 */ /* 0x000ea20000000800 */
[C---:B------:R-:W-:Y:S02]  /*1bf0*/  ISETP.GE.AND P6, PT, R3.reuse, R134, PT ;  /* 0x000000860300720c */ /* 0x040fe40003fc6270 */
[----:B------:R-:W-:Y:S02]  /*1c00*/  LOP3.LUT R134, R132, 0x3, RZ, 0xfc, !PT ;  /* 0x0000000384867812 */ /* 0x000fe400078efcff */
[----:B------:R-:W-:-:S02]  /*1c10*/  ISETP.GE.AND P4, PT, R3, R138, PT ;  /* 0x0000008a0300720c */ /* 0x000fc40003f86270 */
[----:B------:R-:W-:Y:S01]  /*1c20*/  ISETP.GE.AND P5, PT, R3, R134, PT ;  /* 0x000000860300720c */ /* 0x000fe20003fa6270 */
[----:B------:R-:W3:Y:S01]  /*1c30*/  @!P0 SYNCS.CCTL.IV [UR10+0x3000] ;  /* 0x00300000ff0089b1 */ /* 0x000ee2000800000a */
[----:B------:R-:W-:Y:S01]  /*1c40*/  PRMT R202, RZ, 0x7610, R202 ;  /* 0x00007610ffca7816 */ /* 0x000fe200000000ca */
[----:B------:R-:W-:Y:S01]  /*1c50*/  NOP ;  /* 0x0000000000007918 */ /* 0x000fe20000000000 */
[----:B0-----:R-:W-:Y:S01]  /*1c60*/  FMUL R4, R4, UR4 ;  /* 0x0000000404047c20 */ /* 0x001fe20008400000 */
[----:B------:R-:W-:Y:S01]  /*1c70*/  FMUL R5, R5, UR4 ;  /* 0x0000000405057c20 */ /* 0x000fe20008400000 */
[----:B------:R-:W-:Y:S01]  /*1c80*/  FMUL R141, R6, UR4 ;  /* 0x00000004068d7c20 */ /* 0x000fe20008400000 */
[----:B------:R-:W-:Y:S01]  /*1c90*/  LOP3.LUT R6, R132, 0x6, RZ, 0xfc, !PT ;  /* 0x0000000684067812 */ /* 0x000fe200078efcff */
[----:B------:R-:W-:Y:S01]  /*1ca0*/  FMUL R7, R7, UR4 ;  /* 0x0000000407077c20 */ /* 0x000fe20008400000 */
[----:B------:R-:W-:Y:S01]  /*1cb0*/  FSEL R140, R4, -INF , P3 ;  /* 0xff800000048c7808 */ /* 0x000fe20001800000 */
[----:B------:R-:W-:Y:S01]  /*1cc0*/  FMUL R8, R8, UR4 ;  /* 0x0000000408087c20 */ /* 0x000fe20008400000 */
[----:B------:R-:W-:Y:S01]  /*1cd0*/  ISETP.GT.AND P3, PT, R3, R132, PT ;  /* 0x000000840300720c */ /* 0x000fe20003f64270 */
[----:B------:R-:W-:Y:S01]  /*1ce0*/  FMUL R9, R9, UR4 ;  /* 0x0000000409097c20 */ /* 0x000fe20008400000 */
[----:B------:R-:W-:Y:S01]  /*1cf0*/  LOP3.LUT R4, R132, 0x5, RZ, 0xfc, !PT ;  /* 0x0000000584047812 */ /* 0x000fe200078efcff */
[----:B------:R-:W-:Y:S01]  /*1d00*/  FMUL R10, R10, UR4 ;  /* 0x000000040a0a7c20 */ /* 0x000fe20008400000 */
[----:B------:R-:W-:Y:S01]  /*1d10*/  FSEL R171, R5, -INF , P3 ;  /* 0xff80000005ab7808 */ /* 0x000fe20001800000 */
[----:B------:R-:W-:Y:S01]  /*1d20*/  FMUL R11, R11, UR4 ;  /* 0x000000040b0b7c20 */ /* 0x000fe20008400000 */
[----:B------:R-:W-:Y:S01]  /*1d30*/  ISETP.GE.AND P3, PT, R3, R4, PT ;  /* 0x000000040300720c */ /* 0x000fe20003f66270 */
[----:B------:R-:W-:Y:S01]  /*1d40*/  FMUL R12, R12, UR4 ;  /* 0x000000040c0c7c20 */ /* 0x000fe20008400000 */
[----:B------:R-:W-:Y:S01]  /*1d50*/  FSEL R141, R141, -INF , P6 ;  /* 0xff8000008d8d7808 */ /* 0x000fe20003000000 */
[----:B------:R-:W-:Y:S01]  /*1d60*/  FMUL R13, R13, UR4 ;  /* 0x000000040d0d7c20 */ /* 0x000fe20008400000 */
[----:B------:R-:W-:Y:S01]  /*1d70*/  LOP3.LUT R4, R132, 0x7, RZ, 0xfc, !PT ;  /* 0x0000000784047812 */ /* 0x000fe200078efcff */
[----:B------:R-:W-:Y:S01]  /*1d80*/  FMUL R14, R14, UR4 ;  /* 0x000000040e0e7c20 */ /* 0x000fe20008400000 */
[----:B------:R-:W-:Y:S01]  /*1d90*/  ISETP.GE.AND P6, PT, R3, R6, PT ;  /* 0x000000060300720c */ /* 0x000fe20003fc6270 */
        /* <DEDUP_REMOVED lines=53> */
[C---:B------:R-:W-:Y:S01]  /*20f0*/  ISETP.GE.AND P5, PT, R3.reuse, R4, PT ;  /* 0x000000040300720c */ /* 0x040fe20003fa6270 */
        /* <DEDUP_REMOVED lines=35> */
[----:B------:R-:W-:-:S02]  /*2330*/  ISETP.GE.AND P3, PT, R3, R4, PT ;  /* 0x000000040300720c */ /* 0x000fc40003f66270 */
[----:B------:R-:W-:Y:S02]  /*2340*/  FSEL R155, R22, -INF , P6 ;  /* 0xff800000169b7808 */ /* 0x000fe40003000000 */
[C---:B------:R-:W-:Y:S02]  /*2350*/  LOP3.LUT R4, R132.reuse, 0x17, RZ, 0xfc, !PT ;  /* 0x0000001784047812 */ /* 0x040fe400078efcff */
[----:B------:R-:W-:Y:S02]  /*2360*/  ISETP.GE.AND P6, PT, R3, R6, PT ;  /* 0x000000060300720c */ /* 0x000fe40003fc6270 */
[----:B------:R-:W-:Y:S02]  /*2370*/  LOP3.LUT R6, R132, 0x18, RZ, 0xfc, !PT ;  /* 0x0000001884067812 */ /* 0x000fe400078efcff */
        /* <DEDUP_REMOVED lines=14> */
[----:B------:R-:W-:Y:S02]  /*2460*/  FSEL R159, R27, -INF , P5 ;  /* 0xff8000001b9f7808 */ /* 0x000fe40002800000 */
        /* <DEDUP_REMOVED lines=19> */
[----:B------:R-:W-:Y:S02]  /*25a0*/  FMNMX3 R16, R140, R171, R141, !PT ;  /* 0x000000ab8c107276 */ /* 0x000fe4000780008d */
[----:B------:R-:W-:-:S02]  /*25b0*/  FSEL R18, R18, -INF , P3 ;  /* 0xff80000012127808 */ /* 0x000fc40001800000 */
[----:B------:R-:W-:Y:S02]  /*25c0*/  ISETP.GE.AND P3, PT, R3, R4, PT ;  /* 0x000000040300720c */ /* 0x000fe40003f66270 */
[----:B------:R-:W-:Y:S02]  /*25d0*/  FSEL R13, R13, -INF , P6 ;  /* 0xff8000000d0d7808 */ /* 0x000fe40003000000 */
[----:B------:R-:W-:Y:S02]  /*25e0*/  LOP3.LUT R4, R132, 0x23, RZ, 0xfc, !PT ;  /* 0x0000002384047812 */ /* 0x000fe400078efcff */
[----:B------:R-:W-:Y:S02]  /*25f0*/  ISETP.GE.AND P6, PT, R3, R6, PT ;  /* 0x000000060300720c */ /* 0x000fe40003fc6270 */
[----:B------:R-:W-:Y:S02]  /*2600*/  FMNMX3 R16, R16, R134, R143, !PT ;  /* 0x0000008610107276 */ /* 0x000fe4000780008f */
[----:B------:R-:W-:-:S02]  /*2610*/  LOP3.LUT R6, R132, 0x24, RZ, 0xfc, !PT ;  /* 0x0000002484067812 */ /* 0x000fc400078efcff */
[----:B------:R-:W-:Y:S02]  /*2620*/  FSEL R8, R8, -INF , P5 ;  /* 0xff80000008087808 */ /* 0x000fe40002800000 */
[----:B------:R-:W-:Y:S01]  /*2630*/  ISETP.GE.AND P5, PT, R3, R4, PT ;  /* 0x000000040300720c */ /* 0x000fe20003fa6270 */
[----:B------:R-:W-:Y:S01]  /*2640*/  FMUL R4, R37, UR4 ;  /* 0x0000000425047c20 */ /* 0x000fe20008400000 */
[----:B------:R-:W-:Y:S02]  /*2650*/  FSEL R5, R5, -INF , P4 ;  /* 0xff80000005057808 */ /* 0x000fe40002000000 */
[----:B------:R-:W-:Y:S02]  /*2660*/  FMNMX3 R16, R16, R146, R147, !PT ;  /* 0x0000009210107276 */ /* 0x000fe40007800093 */
[----:B------:R-:W-:Y:S02]  /*2670*/  ISETP.GE.AND P4, PT, R3, R6, PT ;  /* 0x000000060300720c */ /* 0x000fe40003f86270 */
[----:B------:R-:W-:-:S02]  /*2680*/  LOP3.LUT R6, R132, 0x25, RZ, 0xfc, !PT ;  /* 0x0000002584067812 */ /* 0x000fc400078efcff */
[----:B------:R-:W-:Y:S02]  /*2690*/  LOP3.LUT R10, R132, 0x26, RZ, 0xfc, !PT ;  /* 0x00000026840a7812 */ /* 0x000fe400078efcff */
[----:B------:R-:W-:Y:S02]  /*26a0*/  FMNMX3 R20, R16, R144, R145, !PT ;  /* 0x0000009010147276 */ /* 0x000fe40007800091 */
[----:B------:R-:W-:Y:S02]  /*26b0*/  FSEL R4, R4, -INF , P3 ;  /* 0xff80000004047808 */ /* 0x000fe40001800000 */
[----:B------:R-:W-:Y:S02]  /*26c0*/  ISETP.GE.AND P3, PT, R3, R6, PT ;  /* 0x000000060300720c */ /* 0x000fe40003f66270 */
[----:B------:R-:W-:Y:S02]  /*26d0*/  FSEL R7, R7, -INF , P6 ;  /* 0xff80000007077808 */ /* 0x000fe40003000000 */
[----:B------:R-:W-:-:S02]  /*26e0*/  LOP3.LUT R6, R132, 0x27, RZ, 0xfc, !PT ;  /* 0x0000002784067812 */ /* 0x000fc400078efcff */
[----:B------:R-:W-:Y:S02]  /*26f0*/  ISETP.GE.AND P6, PT, R3, R10, PT ;  /* 0x0000000a0300720c */ /* 0x000fe40003fc6270 */
[----:B------:R-:W-:Y:S02]  /*2700*/  FMNMX3 R20, R20, R152, R167, !PT ;  /* 0x0000009814147276 */ /* 0x000fe400078000a7 */
[----:B------:R-:W-:Y:S02]  /*2710*/  LOP3.LUT R10, R132, 0x28, RZ, 0xfc, !PT ;  /* 0x00000028840a7812 */ /* 0x000fe400078efcff */
[----:B------:R-:W-:Y:S02]  /*2720*/  FSEL R9, R9, -INF , P5 ;  /* 0xff80000009097808 */ /* 0x000fe40002800000 */
[----:B------:R-:W-:Y:S02]  /*2730*/  ISETP.GE.AND P5, PT, R3, R6, PT ;  /* 0x000000060300720c */ /* 0x000fe40003fa6270 */
[----:B------:R-:W-:-:S02]  /*2740*/  FSEL R6, R40, -INF , P4 ;  /* 0xff80000028067808 */ /* 0x000fc40002000000 */
[----:B------:R-:W-:Y:S02]  /*2750*/  FMNMX3 R21, R20, R148, R149, !PT ;  /* 0x0000009414157276 */ /* 0x000fe40007800095 */
[----:B------:R-:W-:Y:S02]  /*2760*/  ISETP.GE.AND P4, PT, R3, R10, PT ;  /* 0x0000000a0300720c */ /* 0x000fe40003f86270 */
[C---:B------:R-:W-:Y:S02]  /*2770*/  LOP3.LUT R10, R132.reuse, 0x29, RZ, 0xfc, !PT ;  /* 0x00000029840a7812 */ /* 0x040fe400078efcff */
[----:B------:R-:W-:Y:S02]  /*2780*/  LOP3.LUT R12, R132, 0x2a, RZ, 0xfc, !PT ;  /* 0x0000002a840c7812 */ /* 0x000fe400078efcff */
[----:B------:R-:W-:Y:S01]  /*2790*/  FMNMX3 R22, R21, R150, R151, !PT ;  /* 0x0000009615167276 */ /* 0x000fe20007800097 */
[----:B------:R-:W-:Y:S01]  /*27a0*/  FMUL R21, R49, UR4 ;  /* 0x0000000431157c20 */ /* 0x000fe20008400000 */
[----:B------:R-:W-:-:S02]  /*27b0*/  FSEL R11, R11, -INF , P3 ;  /* 0xff8000000b0b7808 */ /* 0x000fc40001800000 */
[C---:B------:R-:W-:Y:S02]  /*27c0*/  ISETP.GE.AND P3, PT, R3.reuse, R10, PT ;  /* 0x0000000a0300720c */ /* 0x040fe40003f66270 */
[----:B------:R-:W-:Y:S02]  /*27d0*/  FSEL R10, R42, -INF , P6 ;  /* 0xff8000002a0a7808 */ /* 0x000fe40003000000 */
[----:B------:R-:W-:Y:S02]  /*27e0*/  ISETP.GE.AND P6, PT, R3, R12, PT ;  /* 0x0000000c0300720c */ /* 0x000fe40003fc6270 */
[----:B------:R-:W-:Y:S02]  /*27f0*/  FMNMX3 R22, R22, R135, R165, !PT ;  /* 0x0000008716167276 */ /* 0x000fe400078000a5 */
[C---:B------:R-:W-:Y:S02]  /*2800*/  LOP3.LUT R12, R132.reuse, 0x2b, RZ, 0xfc, !PT ;  /* 0x0000002b840c7812 */ /* 0x040fe400078efcff */
[----:B------:R-:W-:-:S02]  /*2810*/  LOP3.LUT R14, R132, 0x2c, RZ, 0xfc, !PT ;  /* 0x0000002c840e7812 */ /* 0x000fc400078efcff */
[----:B------:R-:W-:Y:S02]  /*2820*/  FSEL R15, R15, -INF , P5 ;  /* 0xff8000000f0f7808 */ /* 0x000fe40002800000 */
[----:B------:R-:W-:Y:S02]  /*2830*/  FMNMX3 R24, R22, R153, R155, !PT ;  /* 0x0000009916187276 */ /* 0x000fe4000780009b */
[C---:B------:R-:W-:Y:S02]  /*2840*/  ISETP.GE.AND P5, PT, R3.reuse, R12, PT ;  /* 0x0000000c0300720c */ /* 0x040fe40003fa6270 */
[----:B------:R-:W-:Y:S02]  /*2850*/  FSEL R12, R44, -INF , P4 ;  /* 0xff8000002c0c7808 */ /* 0x000fe40002000000 */
[----:B------:R-:W-:Y:S02]  /*2860*/  ISETP.GE.AND P4, PT, R3, R14, PT ;  /* 0x0000000e0300720c */ /* 0x000fe40003f86270 */
[----:B------:R-:W-:-:S02]  /*2870*/  LOP3.LUT R14, R132, 0x2d, RZ, 0xfc, !PT ;  /* 0x0000002d840e7812 */ /* 0x000fc400078efcff */
[----:B------:R-:W-:Y:S02]  /*2880*/  FMNMX3 R24, R24, R158, R163, !PT ;  /* 0x0000009e18187276 */ /* 0x000fe400078000a3 */
[----:B------:R-:W-:Y:S02]  /*2890*/  LOP3.LUT R16, R132, 0x2e, RZ, 0xfc, !PT ;  /* 0x0000002e84107812 */ /* 0x000fe400078efcff */
[----:B------:R-:W-:Y:S02]  /*28a0*/  FSEL R17, R17, -INF , P3 ;  /* 0xff80000011117808 */ /* 0x000fe40001800000 */
[----:B------:R-:W-:Y:S02]  /*28b0*/  ISETP.GE.AND P3, PT, R3, R14, PT ;  /* 0x0000000e0300720c */ /* 0x000fe40003f66270 */
[----:B------:R-:W-:Y:S02]  /*28c0*/  FMNMX3 R24, R24, R156, R157, !PT ;  /* 0x0000009c18187276 */ /* 0x000fe4000780009d */
[----:B------:R-:W-:-:S02]  /*28d0*/  FSEL R14, R46, -INF , P6 ;  /* 0xff8000002e0e7808 */ /* 0x000fc40003000000 */
[----:B------:R-:W-:Y:S02]  /*28e0*/  ISETP.GE.AND P6, PT, R3, R16, PT ;  /* 0x000000100300720c */ /* 0x000fe40003fc6270 */
[----:B------:R-:W-:Y:S02]  /*28f0*/  LOP3.LUT R16, R132, 0x2f, RZ, 0xfc, !PT ;  /* 0x0000002f84107812 */ /* 0x000fe400078efcff */
[----:B------:R-:W-:Y:S02]  /*2900*/  FMNMX3 R26, R24, R159, R161, !PT ;  /* 0x0000009f181a7276 */ /* 0x000fe400078000a1 */
[----:B------:R-:W-:Y:S02]  /*2910*/  LOP3.LUT R20, R132, 0x30, RZ, 0xfc, !PT ;  /* 0x0000003084147812 */ /* 0x000fe400078efcff */
[----:B------:R-:W-:Y:S02]  /*2920*/  FSEL R19, R19, -INF , P5 ;  /* 0xff80000013137808 */ /* 0x000fe40002800000 */
[----:B------:R-:W-:-:S02]  /*2930*/  ISETP.GE.AND P5, PT, R3, R16, PT ;  /* 0x000000100300720c */ /* 0x000fc40003fa6270 */
[----:B------:R-:W-:Y:S02]  /*2940*/  FSEL R16, R48, -INF , P4 ;  /* 0xff80000030107808 */ /* 0x000fe40002000000 */
[----:B------:R-:W-:Y:S02]  /*2950*/  FMNMX3 R26, R26, R160, R133, !PT ;  /* 0x000000a01a1a7276 */ /* 0x000fe40007800085 */
[----:B------:R-:W-:Y:S02]  /*2960*/  ISETP.GE.AND P4, PT, R3, R20, PT ;  /* 0x000000140300720c */ /* 0x000fe40003f86270 */
[C---:B------:R-:W-:Y:S02]  /*2970*/  LOP3.LUT R20, R132.reuse, 0x31, RZ, 0xfc, !PT ;  /* 0x0000003184147812 */ /* 0x040fe400078efcff */
[----:B------:R-:W-:Y:S02]  /*2980*/  LOP3.LUT R22, R132, 0x32, RZ, 0xfc, !PT ;  /* 0x0000003284167812 */ /* 0x000fe400078efcff */
[----:B------:R-:W-:-:S02]  /*2990*/  FMNMX3 R27, R26, R30, R29, !PT ;  /* 0x0000001e1a1b7276 */ /* 0x000fc4000780001d */
[----:B------:R-:W-:Y:S02]  /*29a0*/  FSEL R21, R21, -INF , P3 ;  /* 0xff80000015157808 */ /* 0x000fe40001800000 */
[C---:B------:R-:W-:Y:S02]  /*29b0*/  ISETP.GE.AND P3, PT, R3.reuse, R20, PT ;  /* 0x000000140300720c */ /* 0x040fe40003f66270 */
[----:B------:R-:W-:Y:S02]  /*29c0*/  FSEL R20, R50, -INF , P6 ;  /* 0xff80000032147808 */ /* 0x000fe40003000000 */
[----:B------:R-:W-:Y:S02]  /*29d0*/  ISETP.GE.AND P6, PT, R3, R22, PT ;  /* 0x000000160300720c */ /* 0x000fe40003fc6270 */
[----:B------:R-:W-:Y:S01]  /*29e0*/  FMNMX3 R28, R27, R18, R13, !PT ;  /* 0x000000121b1c7276 */ /* 0x000fe2000780000d */
[----:B------:R-:W-:Y:S01]  /*29f0*/  FMUL R27, R55, UR4 ;  /* 0x00000004371b7c20 */ /* 0x000fe20008400000 */
[----:B------:R-:W-:-:S02]  /*2a00*/  LOP3.LUT R22, R132, 0x33, RZ, 0xfc, !PT ;  /* 0x0000003384167812 */ /* 0x000fc400078efcff */
[----:B------:R-:W-:Y:S02]  /*2a10*/  LOP3.LUT R24, R132, 0x34, RZ, 0xfc, !PT ;  /* 0x0000003484187812 */ /* 0x000fe400078efcff */
[----:B------:R-:W-:Y:S02]  /*2a20*/  FSEL R23, R23, -INF , P5 ;  /* 0xff80000017177808 */ /* 0x000fe40002800000 */
[----:B------:R-:W-:Y:S02]  /*2a30*/  FMNMX3 R28, R28, R8, R5, !PT ;  /* 0x000000081c1c7276 */ /* 0x000fe40007800005 */
[C---:B------:R-:W-:Y:S02]  /*2a40*/  ISETP.GE.AND P5, PT, R3.reuse, R22, PT ;  /* 0x000000160300720c */ /* 0x040fe40003fa6270 */
[----:B------:R-:W-:Y:S02]  /*2a50*/  FSEL R22, R52, -INF , P4 ;  /* 0xff80000034167808 */ /* 0x000fe40002000000 */
[----:B------:R-:W-:-:S02]  /*2a60*/  ISETP.GE.AND P4, PT, R3, R24, PT ;  /* 0x000000180300720c */ /* 0x000fc40003f86270 */
[----:B------:R-:W-:Y:S02]  /*2a70*/  LOP3.LUT R24, R132, 0x35, RZ, 0xfc, !PT ;  /* 0x0000003584187812 */ /* 0x000fe400078efcff */
[----:B------:R-:W-:Y:S02]  /*2a80*/  FMNMX3 R32, R28, R4, R7, !PT ;  /* 0x000000041c207276 */ /* 0x000fe40007800007 */
[----:B------:R-:W-:Y:S02]  /*2a90*/  LOP3.LUT R26, R132, 0x36, RZ, 0xfc, !PT ;  /* 0x00000036841a7812 */ /* 0x000fe400078efcff */
[----:B------:R-:W-:Y:S02]  /*2aa0*/  FSEL R25, R25, -INF , P3 ;  /* 0xff80000019197808 */ /* 0x000fe40001800000 */
[----:B------:R-:W-:Y:S02]  /*2ab0*/  ISETP.GE.AND P3, PT, R3, R24, PT ;  /* 0x000000180300720c */ /* 0x000fe40003f66270 */
[----:B------:R-:W-:-:S02]  /*2ac0*/  FMNMX3 R32, R32, R9, R6, !PT ;  /* 0x0000000920207276 */ /* 0x000fc40007800006 */
[----:B------:R-:W-:Y:S02]  /*2ad0*/  FSEL R24, R54, -INF , P6 ;  /* 0xff80000036187808 */ /* 0x000fe40003000000 */
[----:B------:R-:W-:Y:S02]  /*2ae0*/  ISETP.GE.AND P6, PT, R3, R26, PT ;  /* 0x0000001a0300720c */ /* 0x000fe40003fc6270 */
[----:B------:R-:W-:Y:S02]  /*2af0*/  LOP3.LUT R26, R132, 0x37, RZ, 0xfc, !PT ;  /* 0x00000037841a7812 */ /* 0x000fe400078efcff */
[----:B------:R-:W-:Y:S01]  /*2b00*/  FMNMX3 R33, R32, R11, R10, !PT ;  /* 0x0000000b20217276 */ /* 0x000fe2000780000a */
[----:B------:R-:W-:Y:S01]  /*2b10*/  FMUL R32, R58, UR4 ;  /* 0x000000043a207c20 */ /* 0x000fe20008400000 */
[----:B------:R-:W-:Y:S01]  /*2b20*/  LOP3.LUT R28, R132, 0x38, RZ, 0xfc, !PT ;  /* 0x00000038841c7812 */ /* 0x000fe200078efcff */
[----:B------:R-:W0:Y:S01]  /*2b30*/  LDCU.64 UR4, c[0x0][0x3d0] ;  /* 0x00007a00ff0477ac */ /* 0x000e220008000a00 */
[----:B------:R-:W-:-:S02]  /*2b40*/  FSEL R27, R27, -INF , P5 ;  /* 0xff8000001b1b7808 */ /* 0x000fc40002800000 */
[----:B------:R-:W-:Y:S02]  /*2b50*/  ISETP.GE.AND P5, PT, R3, R26, PT ;  /* 0x0000001a0300720c */ /* 0x000fe40003fa6270 */
[----:B------:R-:W-:Y:S02]  /*2b60*/  FSEL R26, R56, -INF , P4 ;  /* 0xff800000381a7808 */ /* 0x000fe40002000000 */
[----:B------:R-:W-:Y:S02]  /*2b70*/  FMNMX3 R33, R33, R15, R12, !PT ;  /* 0x0000000f21217276 */ /* 0x000fe4000780000c */
[----:B------:R-:W-:Y:S02]  /*2b80*/  ISETP.GE.AND P4, PT, R3, R28, PT ;  /* 0x0000001c0300720c */ /* 0x000fe40003f86270 */
[----:B------:R-:W-:Y:S02]  /*2b90*/  LOP3.LUT R28, R132, 0x39, RZ, 0xfc, !PT ;  /* 0x00000039841c7812 */ /* 0x000fe400078efcff */
[----:B------:R-:W-:-:S02]  /*2ba0*/  FMNMX3 R33, R33, R17, R14, !PT ;  /* 0x0000001121217276 */ /* 0x000fc4000780000e */
[----:B------:R-:W-:Y:S02]  /*2bb0*/  FSEL R31, R31, -INF , P3 ;  /* 0xff8000001f1f7808 */ /* 0x000fe40001800000 */
[----:B------:R-:W-:Y:S01]  /*2bc0*/  ISETP.GE.AND P3, PT, R3, R28, PT ;  /* 0x0000001c0300720c */ /* 0x000fe20003f66270 */
[----:B0-----:R-:W-:Y:S01]  /*2bd0*/  UIMAD UR4, UR9, UR4, URZ ;  /* 0x00000004090472a4 */ /* 0x001fe2000f8e02ff */
[----:B------:R-:W-:Y:S02]  /*2be0*/  LOP3.LUT R28, R132, 0x3a, RZ, 0xfc, !PT ;  /* 0x0000003a841c7812 */ /* 0x000fe400078efcff */
[----:B------:R-:W-:Y:S02]  /*2bf0*/  FMNMX3 R33, R33, R19, R16, !PT ;  /* 0x0000001321217276 */ /* 0x000fe40007800010 */
[----:B------:R-:W-:Y:S02]  /*2c00*/  FSEL R32, R32, -INF , P6 ;  /* 0xff80000020207808 */ /* 0x000fe40003000000 */
[----:B------:R-:W-:-:S02]  /*2c10*/  ISETP.GE.AND P6, PT, R3, R28, PT ;  /* 0x0000001c0300720c */ /* 0x000fc40003fc6270 */
[C---:B------:R-:W-:Y:S02]  /*2c20*/  LOP3.LUT R28, R132.reuse, 0x3b, RZ, 0xfc, !PT ;  /* 0x0000003b841c7812 */ /* 0x040fe400078efcff */
[----:B------:R-:W-:Y:S02]  /*2c30*/  FMNMX3 R33, R33, R21, R20, !PT ;  /* 0x0000001521217276 */ /* 0x000fe40007800014 */
[----:B------:R-:W-:Y:S02]  /*2c40*/  FSEL R35, R35, -INF , P5 ;  /* 0xff80000023237808 */ /* 0x000fe40002800000 */
[----:B------:R-:W-:Y:S02]  /*2c50*/  ISETP.GE.AND P5, PT, R3, R28, PT ;  /* 0x0000001c0300720c */ /* 0x000fe40003fa6270 */
[----:B------:R-:W-:Y:S02]  /*2c60*/  FMNMX3 R33, R33, R23, R22, !PT ;  /* 0x0000001721217276 */ /* 0x000fe40007800016 */
[----:B------:R-:W-:-:S02]  /*2c70*/  LOP3.LUT R28, R132, 0x3c, RZ, 0xfc, !PT ;  /* 0x0000003c841c7812 */ /* 0x000fc400078efcff */
[----:B------:R-:W-:Y:S02]  /*2c80*/  FSEL R38, R38, -INF , P4 ;  /* 0xff80000026267808 */ /* 0x000fe40002000000 */
[----:B------:R-:W-:Y:S02]  /*2c90*/  FMNMX3 R33, R33, R25, R24, !PT ;  /* 0x0000001921217276 */ /* 0x000fe40007800018 */
[----:B------:R-:W-:Y:S02]  /*2ca0*/  ISETP.GE.AND P4, PT, R3, R28, PT ;  /* 0x0000001c0300720c */ /* 0x000fe40003f86270 */
[----:B------:R-:W-:Y:S02]  /*2cb0*/  LOP3.LUT R28, R132, 0x3d, RZ, 0xfc, !PT ;  /* 0x0000003d841c7812 */ /* 0x000fe400078efcff */
[----:B------:R-:W-:Y:S02]  /*2cc0*/  FMNMX3 R33, R33, R27, R26, !PT ;  /* 0x0000001b21217276 */ /* 0x000fe4000780001a */
[----:B------:R-:W-:-:S02]  /*2cd0*/  FSEL R41, R41, -INF , P3 ;  /* 0xff80000029297808 */ /* 0x000fc40001800000 */
[----:B------:R-:W-:Y:S02]  /*2ce0*/  ISETP.GE.AND P3, PT, R3, R28, PT ;  /* 0x0000001c0300720c */ /* 0x000fe40003f66270 */
[C---:B------:R-:W-:Y:S02]  /*2cf0*/  LOP3.LUT R28, R132.reuse, 0x3e, RZ, 0xfc, !PT ;  /* 0x0000003e841c7812 */ /* 0x040fe400078efcff */
[----:B------:R-:W-:Y:S02]  /*2d00*/  FMNMX3 R33, R33, R31, R32, !PT ;  /* 0x0000001f21217276 */ /* 0x000fe40007800020 */
[----:B------:R-:W-:Y:S02]  /*2d10*/  FSEL R45, R45, -INF , P6 ;  /* 0xff8000002d2d7808 */ /* 0x000fe40003000000 */
[----:B------:R-:W-:Y:S02]  /*2d20*/  ISETP.GE.AND P6, PT, R3, R28, PT ;  /* 0x0000001c0300720c */ /* 0x000fe40003fc6270 */
[----:B------:R-:W-:-:S02]  /*2d30*/  LOP3.LUT R132, R132, 0x3f, RZ, 0xfc, !PT ;  /* 0x0000003f84847812 */ /* 0x000fc400078efcff */
[----:B------:R-:W-:Y:S01]  /*2d40*/  FMNMX3 R28, R33, R35, R38, !PT ;  /* 0x00000023211c7276 */ /* 0x000fe20007800026 */
[----:B------:R-:W-:Y:S01]  /*2d50*/  IMAD R33, R136, UR5, RZ ;  /* 0x0000000588217c24 */ /* 0x000fe2000f8e02ff */
[----:B------:R-:W-:Y:S01]  /*2d60*/  FSEL R63, R63, -INF , P5 ;  /* 0xff8000003f3f7808 */ /* 0x000fe20002800000 */
[----:B------:R-:W-:Y:S01]  /*2d70*/  USHF.R.S32.HI UR5, URZ, 0x1f, UR4 ;  /* 0x0000001fff057899 */ /* 0x000fe20008011404 */
[----:B------:R-:W-:Y:S02]  /*2d80*/  ISETP.GE.AND P5, PT, R3, R132, PT ;  /* 0x000000840300720c */ /* 0x000fe40003fa6270 */
[----:B------:R-:W-:Y:S02]  /*2d90*/  FSEL R132, R64, -INF , P4 ;  /* 0xff80000040847808 */ /* 0x000fe40002000000 */
[----:B------:R-:W-:Y:S02]  /*2da0*/  FMNMX3 R28, R28, R41, R45, !PT ;  /* 0x000000291c1c7276 */ /* 0x000fe4000780002d */
[----:B------:R-:W-:-:S02]  /*2db0*/  FSEL R213, R65, -INF , P3 ;  /* 0xff80000041d57808 */ /* 0x000fc40001800000 */
[----:B------:R-:W-:Y:S02]  /*2dc0*/  FSEL R209, R66, -INF , P6 ;  /* 0xff80000042d17808 */ /* 0x000fe40003000000 */
[----:B------:R-:W-:Y:S02]  /*2dd0*/  FMNMX3 R28, R28, R63, R132, !PT ;  /* 0x0000003f1c1c7276 */ /* 0x000fe40007800084 */
[----:B------:R-:W-:Y:S02]  /*2de0*/  FSEL R207, R67, -INF , P5 ;  /* 0xff80000043cf7808 */ /* 0x000fe40002800000 */
[----:B------:R-:W-:Y:S02]  /*2df0*/  FMNMX3 R28, R28, R213, R209, !PT ;  /* 0x000000d51c1c7276 */ /* 0x000fe400078000d1 */
[----:B-1----:R-:W-:Y:S02]  /*2e00*/  IADD3 R198, P3, P4, R33, UR4, R198 ;  /* 0x0000000421c67c10 */ /* 0x002fe4000fc7e0c6 */
[----:B------:R-:W-:-:S02]  /*2e10*/  FMNMX R28, R207, R28, !PT ;  /* 0x0000001ccf1c7209 */ /* 0x000fc40007800000 */
[----:B------:R-:W-:Y:S01]  /*2e20*/  SHF.R.S32.HI R34, RZ, 0x1f, R33 ;  /* 0x0000001fff227819 */ /* 0x000fe20000011421 */
[C---:B--2---:R-:W-:Y:S02]  /*2e30*/  IMAD.SHL.U32 R33, R169.reuse, 0x8, RZ ;  /* 0x00000008a9217824 */ /* 0x044fe400078e00ff */
[----:B------:R-:W0:Y:S01]  /*2e40*/  SHFL.BFLY PT, R37, R28, 0x10, 0x1f ;  /* 0x0e001f001c257f89 */ /* 0x000e2200000e0000 */
[----:B------:R-:W-:Y:S01]  /*2e50*/  IADD3.X R199, PT, PT, R34, UR5, R199, P3, P4 ;  /* 0x0000000522c77c10 */ /* 0x000fe20009fe84c7 */
[----:B------:R-:W-:Y:S01]  /*2e60*/  IMAD R39, R169, 0x18, RZ ;  /* 0x00000018a9277824 */ /* 0x000fe200078e02ff */
[-C--:B------:R-:W-:Y:S01]  /*2e70*/  IADD3 R182, P3, PT, R33, R198.reuse, RZ ;  /* 0x000000c621b67210 */ /* 0x080fe20007f7e0ff */
[C---:B------:R-:W-:Y:S02]  /*2e80*/  IMAD R65, R169.reuse, 0xc, RZ ;  /* 0x0000000ca9417824 */ /* 0x040fe400078e02ff */
[----:B------:R-:W-:Y:S01]  /*2e90*/  IMAD R61, R169, 0x1b, RZ ;  /* 0x0000001ba93d7824 */ /* 0x000fe200078e02ff */
[-C--:B------:R-:W-:Y:S01]  /*2ea0*/  LEA.HI.X.SX32 R183, R33, R199.reuse, 0x1, P3 ;  /* 0x000000c721b77211 */ /* 0x080fe200018f0eff */
[----:B------:R-:W-:Y:S01]  /*2eb0*/  IMAD R67, R169, 0xd, RZ ;  /* 0x0000000da9437824 */ /* 0x000fe200078e02ff */
[----:B------:R-:W-:Y:S01]  /*2ec0*/  IADD3 R138, P3, PT, R39, R198, RZ ;  /* 0x000000c6278a7210 */ /* 0x000fe20007f7e0ff */
[C---:B------:R-:W-:Y:S01]  /*2ed0*/  IMAD R33, R169.reuse, 0x9, RZ ;  /* 0x00000009a9217824 */ /* 0x040fe200078e02ff */
[----:B------:R-:W-:Y:S01]  /*2ee0*/  PRMT R64, RZ, 0x7610, R64 ;  /* 0x00007610ff407816 */ /* 0x000fe20000000040 */
[----:B------:R-:W-:Y:S01]  /*2ef0*/  IMAD R223, R169, 0x1f, RZ ;  /* 0x0000001fa9df7824 */ /* 0x000fe200078e02ff */
[----:B------:R-:W-:Y:S01]  /*2f00*/  LEA.HI.X.SX32 R139, R39, R199, 0x1, P3 ;  /* 0x000000c7278b7211 */ /* 0x000fe200018f0eff */
[----:B------:R-:W3:Y:S01]  /*2f10*/  @P1 LDG.E.U8 R204, desc[UR22][R198.64] ;  /* 0x00000016c6cc1981 */ /* 0x000ee2000c1e1100 */
[----:B------:R-:W-:-:S02]  /*2f20*/  IADD3 R196, P3, PT, R198, R169, RZ ;  /* 0x000000a9c6c47210 */ /* 0x000fc40007f7e0ff */
[----:B0-----:R-:W-:Y:S01]  /*2f30*/  FMNMX3 R36, R28, -INF , R37, !PT ;  /* 0xff8000001c247876 */ /* 0x001fe20007800025 */
[C---:B------:R-:W-:Y:S01]  /*2f40*/  IMAD.SHL.U32 R37, R169.reuse, 0x10, RZ ;  /* 0x00000010a9257824 */ /* 0x040fe200078e00ff */
[-C--:B------:R-:W-:Y:S01]  /*2f50*/  LEA.HI.X.SX32 R197, R169, R199.reuse, 0x1, P3 ;  /* 0x000000c7a9c57211 */ /* 0x080fe200018f0eff */
[----:B------:R-:W2:Y:S03]  /*2f60*/  @P1 LDG.E.U8 R64, desc[UR22][R182.64] ;  /* 0x00000016b6401981 */ /* 0x000ea6000c1e1100 */
[-C--:B------:R-:W-:Y:S01]  /*2f70*/  IADD3 R136, P4, PT, R37, R198.reuse, RZ ;  /* 0x000000c625887210 */ /* 0x080fe20007f9e0ff */
[----:B------:R-:W-:Y:S01]  /*2f80*/  FADD R140, R140, -R36 ;  /* 0x800000248c8c7221 */ /* 0x000fe20000000000 */
[----:B------:R-:W-:Y:S01]  /*2f90*/  IADD3 R180, P3, PT, R33, R198, RZ ;  /* 0x000000c621b47210 */ /* 0x000fe20007f7e0ff */
[----:B------:R-:W-:Y:S01]  /*2fa0*/  IMAD R39, R169, 0x19, RZ ;  /* 0x00000019a9277824 */ /* 0x000fe200078e02ff */
[----:B------:R-:W-:Y:S01]  /*2fb0*/  LEA.HI.X.SX32 R137, R37, R199, 0x1, P4 ;  /* 0x000000c725897211 */ /* 0x000fe200020f0eff */
[----:B------:R-:W-:-:S02]  /*2fc0*/  IMAD R37, R169, 0x11, RZ ;  /* 0x00000011a9257824 */ /* 0x000fc400078e02ff */
[--C-:B------:R-:W-:Y:S01]  /*2fd0*/  FADD R28, R134, -R36.reuse ;  /* 0x80000024861c7221 */ /* 0x100fe20000000000 */
[----:B------:R-:W-:Y:S01]  /*2fe0*/  FMUL R42, R140, 1.4426950216293334961 ;  /* 0x3fb8aa3b8c2a7820 */ /* 0x000fe20000400000 */
[--C-:B------:R-:W-:Y:S01]  /*2ff0*/  FADD R141, R141, -R36.reuse ;  /* 0x800000248d8d7221 */ /* 0x100fe20000000000 */
[-C--:B------:R-:W-:Y:S01]  /*3000*/  LEA.HI.X.SX32 R181, R33, R199.reuse, 0x1, P3 ;  /* 0x000000c721b57211 */ /* 0x080fe200018f0eff */
[----:B------:R-:W-:Y:S01]  /*3010*/  IMAD.SHL.U32 R33, R169, 0x2, RZ ;  /* 0x00000002a9217824 */ /* 0x000fe200078e00ff */
[-C--:B------:R-:W-:Y:S01]  /*3020*/  IADD3 R140, P4, PT, R37, R198.reuse, RZ ;  /* 0x000000c6258c7210 */ /* 0x080fe20007f9e0ff */
[--C-:B------:R-:W-:Y:S01]  /*3030*/  FADD R144, R144, -R36.reuse ;  /* 0x8000002490907221 */ /* 0x100fe20000000000 */
[-C--:B------:R-:W-:Y:S01]  /*3040*/  IADD3 R142, P3, PT, R39, R198.reuse, RZ ;  /* 0x000000c6278e7210 */ /* 0x080fe20007f7e0ff */
[----:B------:R-:W-:Y:S01]  /*3050*/  FMUL R203, R28, 1.4426950216293334961 ;  /* 0x3fb8aa3b1ccb7820 */ /* 0x000fe20000400000 */
[----:B------:R-:W-:Y:S01]  /*3060*/  FMUL R34, R141, 1.4426950216293334961 ;  /* 0x3fb8aa3b8d227820 */ /* 0x000fe20000400000 */
[--C-:B------:R-:W-:Y:S01]  /*3070*/  FADD R28, R143, -R36.reuse ;  /* 0x800000248f1c7221 */ /* 0x100fe20000000000 */
[-C--:B------:R-:W-:Y:S01]  /*3080*/  LEA.HI.X.SX32 R141, R37, R199.reuse, 0x1, P4 ;  /* 0x000000c7258d7211 */ /* 0x080fe200020f0eff */
[----:B------:R-:W-:Y:S01]  /*3090*/  IMAD R37, R169, 0xa, RZ ;  /* 0x0000000aa9257824 */ /* 0x000fe200078e02ff */
[-C--:B------:R-:W-:Y:S01]  /*30a0*/  LEA.HI.X.SX32 R143, R39, R199.reuse, 0x1, P3 ;  /* 0x000000c7278f7211 */ /* 0x080fe200018f0eff */
[--C-:B------:R-:W-:Y:S01]  /*30b0*/  FADD R146, R146, -R36.reuse ;  /* 0x8000002492927221 */ /* 0x100fe20000000000 */
[-C--:B------:R-:W-:Y:S01]  /*30c0*/  IADD3 R194, P3, PT, R33, R198.reuse, RZ ;  /* 0x000000c621c27210 */ /* 0x080fe20007f7e0ff */
[--C-:B------:R-:W-:Y:S01]  /*30d0*/  FADD R147, R147, -R36.reuse ;  /* 0x8000002493937221 */ /* 0x100fe20000000000 */
[--C-:B------:R-:W-:Y:S01]  /*30e0*/  FADD R148, R148, -R36.reuse ;  /* 0x8000002494947221 */ /* 0x100fe20000000000 */
[--C-:B------:R-:W-:Y:S01]  /*30f0*/  FADD R152, R152, -R36.reuse ;  /* 0x8000002498987221 */ /* 0x100fe20000000000 */
[-C--:B------:R-:W-:Y:S01]  /*3100*/  LEA.HI.X.SX32 R195, R33, R199.reuse, 0x1, P3 ;  /* 0x000000c721c37211 */ /* 0x080fe200018f0eff */
[----:B------:R-:W-:Y:S01]  /*3110*/  IMAD R33, R169, 0x12, RZ ;  /* 0x00000012a9217824 */ /* 0x000fe200078e02ff */
[CC--:B------:R-:W-:Y:S01]  /*3120*/  IADD3 R178, P3, PT, R37.reuse, R198.reuse, RZ ;  /* 0x000000c625b27210 */ /* 0x0c0fe20007f7e0ff */
[----:B------:R-:W-:Y:S01]  /*3130*/  FMUL R28, R28, 1.4426950216293334961 ;  /* 0x3fb8aa3b1c1c7820 */ /* 0x000fe20000400000 */
[----:B------:R-:W-:Y:S01]  /*3140*/  FMUL R212, R144, 1.4426950216293334961 ;  /* 0x3fb8aa3b90d47820 */ /* 0x000fe20000400000 */
[--C-:B------:R-:W-:Y:S01]  /*3150*/  FADD R150, R150, -R36.reuse ;  /* 0x8000002496967221 */ /* 0x100fe20000000000 */
[-C--:B------:R-:W-:Y:S01]  /*3160*/  LEA.HI.X.SX32 R179, R37, R199.reuse, 0x1, P3 ;  /* 0x000000c725b37211 */ /* 0x080fe200018f0eff */
[----:B------:R-:W-:Y:S01]  /*3170*/  IMAD R37, R169, 0x1a, RZ ;  /* 0x0000001aa9257824 */ /* 0x000fe200078e02ff */
[-C--:B------:R-:W-:Y:S01]  /*3180*/  IADD3 R144, P3, PT, R33, R198.reuse, RZ ;  /* 0x000000c621907210 */ /* 0x080fe20007f7e0ff */
[----:B------:R0:W-:Y:S01]  /*3190*/  MUFU.EX2 R46, R28 ;  /* 0x0000001c002e7308 */ /* 0x0001e20000000800 */
[----:B------:R-:W-:Y:S01]  /*31a0*/  FMUL R55, R146, 1.4426950216293334961 ;  /* 0x3fb8aa3b92377820 */ /* 0x000fe20000400000 */
[--C-:B------:R-:W-:Y:S01]  /*31b0*/  FADD R163, R163, -R36.reuse ;  /* 0x80000024a3a37221 */ /* 0x100fe20000000000 */
[----:B------:R-:W-:Y:S01]  /*31c0*/  IADD3 R146, P4, PT, R37, R198, RZ ;  /* 0x000000c625927210 */ /* 0x000fe20007f9e0ff */
[----:B------:R-:W-:Y:S01]  /*31d0*/  FMUL R205, R147, 1.4426950216293334961 ;  /* 0x3fb8aa3b93cd7820 */ /* 0x000fe20000400000 */
[--C-:B------:R-:W-:Y:S01]  /*31e0*/  FADD R165, R165, -R36.reuse ;  /* 0x80000024a5a57221 */ /* 0x100fe20000000000 */
[--C-:B------:R-:W-:Y:S01]  /*31f0*/  FADD R156, R156, -R36.reuse ;  /* 0x800000249c9c7221 */ /* 0x100fe20000000000 */
[--C-:B------:R-:W-:Y:S01]  /*3200*/  FADD R158, R158, -R36.reuse ;  /* 0x800000249e9e7221 */ /* 0x100fe20000000000 */
[--C-:B------:R-:W-:Y:S01]  /*3210*/  FADD R162, R159, -R36.reuse ;  /* 0x800000249fa27221 */ /* 0x100fe20000000000 */
[----:B0-----:R-:W-:Y:S01]  /*3220*/  FADD R28, R145, -R36 ;  /* 0x80000024911c7221 */ /* 0x001fe20000000000 */
[-C--:B------:R-:W-:Y:S01]  /*3230*/  LEA.HI.X.SX32 R145, R33, R199.reuse, 0x1, P3 ;  /* 0x000000c721917211 */ /* 0x080fe200018f0eff */
[----:B------:R-:W-:Y:S01]  /*3240*/  IMAD R33, R169, 0x3, RZ ;  /* 0x00000003a9217824 */ /* 0x000fe200078e02ff */
[----:B------:R-:W-:Y:S01]  /*3250*/  LEA.HI.X.SX32 R147, R37, R199, 0x1, P4 ;  /* 0x000000c725937211 */ /* 0x000fe200020f0eff */
[----:B------:R-:W-:-:S02]  /*3260*/  IMAD R37, R169, 0xb, RZ ;  /* 0x0000000ba9257824 */ /* 0x000fc400078e02ff */
[--C-:B------:R-:W-:Y:S01]  /*3270*/  FADD R161, R161, -R36.reuse ;  /* 0x80000024a1a17221 */ /* 0x100fe20000000000 */
[--C-:B------:R-:W-:Y:S01]  /*3280*/  FADD R160, R160, -R36.reuse ;  /* 0x80000024a0a07221 */ /* 0x100fe20000000000 */
[-C--:B------:R-:W-:Y:S01]  /*3290*/  IADD3 R192, P3, PT, R33, R198.reuse, RZ ;  /* 0x000000c621c07210 */ /* 0x080fe20007f7e0ff */
[--C-:B------:R-:W-:Y:S01]  /*32a0*/  FADD R30, R30, -R36.reuse ;  /* 0x800000241e1e7221 */ /* 0x100fe20000000000 */
[--C-:B------:R-:W-:Y:S01]  /*32b0*/  FADD R167, R167, -R36.reuse ;  /* 0x80000024a7a77221 */ /* 0x100fe20000000000 */
[----:B------:R-:W-:Y:S01]  /*32c0*/  FADD R171, R171, -R36 ;  /* 0x80000024abab7221 */ /* 0x000fe20000000000 */
[-C--:B------:R-:W-:Y:S01]  /*32d0*/  LEA.HI.X.SX32 R193, R33, R199.reuse, 0x1, P3 ;  /* 0x000000c721c17211 */ /* 0x080fe200018f0eff */
[----:B------:R-:W-:Y:S01]  /*32e0*/  IMAD R33, R169, 0x13, RZ ;  /* 0x00000013a9217824 */ /* 0x000fe200078e02ff */
[-C--:B------:R-:W-:Y:S01]  /*32f0*/  IADD3 R176, P3, PT, R37, R198.reuse, RZ ;  /* 0x000000c625b07210 */ /* 0x080fe20007f7e0ff */
[----:B------:R-:W-:Y:S01]  /*3300*/  FMUL R28, R28, 1.4426950216293334961 ;  /* 0x3fb8aa3b1c1c7820 */ /* 0x000fe20000400000 */
[----:B------:R-:W-:Y:S01]  /*3310*/  FMUL R211, R148, 1.4426950216293334961 ;  /* 0x3fb8aa3b94d37820 */ /* 0x000fe20000400000 */
[----:B------:R-:W-:Y:S01]  /*3320*/  PRMT R200, RZ, 0x7610, R200 ;  /* 0x00007610ffc87816 */ /* 0x000fe200000000c8 */
[--C-:B------:R-:W-:Y:S01]  /*3330*/  FADD R168, R13, -R36.reuse ;  /* 0x800000240da87221 */ /* 0x100fe20000000000 */
[-C--:B------:R-:W-:Y:S01]  /*3340*/  LEA.HI.X.SX32 R177, R37, R199.reuse, 0x1, P3 ;  /* 0x000000c725b17211 */ /* 0x080fe200018f0eff */
[----:B------:R-:W4:Y:S01]  /*3350*/  @P1 LDG.E.U8 R202, desc[UR22][R136.64] ;  /* 0x0000001688ca1981 */ /* 0x000f22000c1e1100 */
[----:B------:R-:W-:Y:S01]  /*3360*/  IADD3 R148, P3, PT, R33, R198, RZ ;  /* 0x000000c621947210 */ /* 0x000fe20007f7e0ff */
[----:B------:R0:W-:Y:S08]  /*3370*/  MUFU.EX2 R39, R28 ;  /* 0x0000001c00277308 */ /* 0x0001f00000000800 */
[----:B------:R1:W-:Y:S01]  /*3380*/  MUFU.EX2 R134, R34 ;  /* 0x0000002200867308 */ /* 0x0003e20000000800 */
[----:B0-----:R-:W-:Y:S01]  /*3390*/  FADD R28, R149, -R36 ;  /* 0x80000024951c7221 */ /* 0x001fe20000000000 */
[----:B------:R-:W-:Y:S01]  /*33a0*/  LEA.HI.X.SX32 R149, R33, R199, 0x1, P3 ;  /* 0x000000c721957211 */ /* 0x000fe200018f0eff */
[----:B------:R-:W-:-:S02]  /*33b0*/  IMAD.SHL.U32 R33, R169, 0x4, RZ ;  /* 0x00000004a9217824 */ /* 0x000fc400078e00ff */
[----:B------:R-:W-:Y:S01]  /*33c0*/  FMUL R40, R152, 1.4426950216293334961 ;  /* 0x3fb8aa3b98287820 */ /* 0x000fe20000400000 */
[----:B------:R-:W-:Y:S01]  /*33d0*/  FMUL R158, R158, 1.4426950216293334961 ;  /* 0x3fb8aa3b9e9e7820 */ /* 0x000fe20000400000 */
[----:B------:R-:W-:Y:S01]  /*33e0*/  FMUL R206, R160, 1.4426950216293334961 ;  /* 0x3fb8aa3ba0ce7820 */ /* 0x000fe20000400000 */
[----:B------:R-:W-:Y:S01]  /*33f0*/  FMUL R228, R30, 1.4426950216293334961 ;  /* 0x3fb8aa3b1ee47820 */ /* 0x000fe20000400000 */
[-C--:B------:R-:W-:Y:S01]  /*3400*/  IADD3 R190, P3, PT, R33, R198.reuse, RZ ;  /* 0x000000c621be7210 */ /* 0x080fe20007f7e0ff */
[----:B-1----:R-:W-:Y:S01]  /*3410*/  FMUL R34, R28, 1.4426950216293334961 ;  /* 0x3fb8aa3b1c227820 */ /* 0x002fe20000400000 */
[--C-:B------:R-:W-:Y:S01]  /*3420*/  FADD R28, R151, -R36.reuse ;  /* 0x80000024971c7221 */ /* 0x100fe20000000000 */
[----:B------:R-:W-:Y:S01]  /*3430*/  FMUL R167, R167, 1.4426950216293334961 ;  /* 0x3fb8aa3ba7a77820 */ /* 0x000fe20000400000 */
[-C--:B------:R-:W-:Y:S01]  /*3440*/  LEA.HI.X.SX32 R191, R33, R199.reuse, 0x1, P3 ;  /* 0x000000c721bf7211 */ /* 0x080fe200018f0eff */
[----:B------:R-:W-:Y:S01]  /*3450*/  IMAD R33, R169, 0x14, RZ ;  /* 0x00000014a9217824 */ /* 0x000fe200078e02ff */
[-C--:B------:R-:W-:Y:S01]  /*3460*/  IADD3 R174, P3, PT, R65, R198.reuse, RZ ;  /* 0x000000c641ae7210 */ /* 0x080fe20007f7e0ff */
[----:B------:R-:W-:Y:S01]  /*3470*/  FMUL R44, R28, 1.4426950216293334961 ;  /* 0x3fb8aa3b1c2c7820 */ /* 0x000fe20000400000 */
[--C-:B------:R-:W-:Y:S01]  /*3480*/  FADD R28, R135, -R36.reuse ;  /* 0x80000024871c7221 */ /* 0x100fe20000000000 */
[----:B------:R-:W-:Y:S01]  /*3490*/  FMUL R162, R162, 1.4426950216293334961 ;  /* 0x3fb8aa3ba2a27820 */ /* 0x000fe20000400000 */
[-C--:B------:R-:W-:Y:S01]  /*34a0*/  LEA.HI.X.SX32 R175, R65, R199.reuse, 0x1, P3 ;  /* 0x000000c741af7211 */ /* 0x080fe200018f0eff */
[----:B------:R0:W-:Y:S01]  /*34b0*/  MUFU.EX2 R135, R44 ;  /* 0x0000002c00877308 */ /* 0x0001e20000000800 */
[----:B------:R-:W-:Y:S01]  /*34c0*/  IMAD R65, R169, 0x1c, RZ ;  /* 0x0000001ca9417824 */ /* 0x000fe200078e02ff */
[-C--:B------:R-:W-:Y:S01]  /*34d0*/  IADD3 R152, P3, PT, R33, R198.reuse, RZ ;  /* 0x000000c621987210 */ /* 0x080fe20007f7e0ff */
[----:B------:R-:W-:Y:S01]  /*34e0*/  FMUL R43, R171, 1.4426950216293334961 ;  /* 0x3fb8aa3bab2b7820 */ /* 0x000fe20000400000 */
[----:B------:R-:W-:Y:S01]  /*34f0*/  PRMT R47, RZ, 0x7610, R47 ;  /* 0x00007610ff2f7816 */ /* 0x000fe2000000002f */
[----:B------:R-:W5:Y:S01]  /*3500*/  @P1 LDG.E.U8 R200, desc[UR22][R138.64] ;  /* 0x000000168ac81981 */ /* 0x000f62000c1e1100 */
[--C-:B0-----:R-:W-:Y:S01]  /*3510*/  FADD R44, R153, -R36.reuse ;  /* 0x80000024992c7221 */ /* 0x101fe20000000000 */
[-C--:B------:R-:W-:Y:S01]  /*3520*/  LEA.HI.X.SX32 R153, R33, R199.reuse, 0x1, P3 ;  /* 0x000000c721997211 */ /* 0x080fe200018f0eff */
[----:B------:R-:W-:Y:S01]  /*3530*/  FMUL R37, R150, 1.4426950216293334961 ;  /* 0x3fb8aa3b96257820 */ /* 0x000fe20000400000 */
[----:B------:R-:W-:Y:S01]  /*3540*/  IADD3 R154, P3, PT, R65, R198, RZ ;  /* 0x000000c6419a7210 */ /* 0x000fe20007f7e0ff */
[----:B------:R-:W-:Y:S01]  /*3550*/  FMUL R33, R44, 1.4426950216293334961 ;  /* 0x3fb8aa3b2c217820 */ /* 0x000fe20000400000 */
[----:B------:R-:W-:Y:S01]  /*3560*/  FADD R44, R155, -R36 ;  /* 0x800000249b2c7221 */ /* 0x000fe20000000000 */
[----:B------:R-:W-:Y:S01]  /*3570*/  FMUL R214, R28, 1.4426950216293334961 ;  /* 0x3fb8aa3b1cd67820 */ /* 0x000fe20000400000 */
[----:B------:R-:W-:Y:S01]  /*3580*/  LEA.HI.X.SX32 R155, R65, R199, 0x1, P3 ;  /* 0x000000c7419b7211 */ /* 0x000fe200018f0eff */
[----:B------:R-:W-:-:S02]  /*3590*/  IMAD R65, R169, 0x5, RZ ;  /* 0x00000005a9417824 */ /* 0x000fc400078e02ff */
[----:B------:R-:W-:Y:S01]  /*35a0*/  FMUL R44, R44, 1.4426950216293334961 ;  /* 0x3fb8aa3b2c2c7820 */ /* 0x000fe20000400000 */
[-C--:B------:R-:W-:Y:S01]  /*35b0*/  IADD3 R150, P4, PT, R61, R198.reuse, RZ ;  /* 0x000000c63d967210 */ /* 0x080fe20007f9e0ff */
[----:B------:R-:W-:Y:S01]  /*35c0*/  MUFU.EX2 R219, R158 ;  /* 0x0000009e00db7308 */ /* 0x000fe20000000800 */
[----:B------:R-:W-:Y:S01]  /*35d0*/  FADD R30, R29, -R36 ;  /* 0x800000241d1e7221 */ /* 0x000fe20000000000 */
[----:B------:R-:W-:-:S06]  /*35e0*/  IADD3 R188, P3, PT, R65, R198, RZ ;  /* 0x000000c641bc7210 */ /* 0x000fcc0007f7e0ff */
[----:B------:R0:W-:Y:S01]  /*35f0*/  MUFU.EX2 R208, R167 ;  /* 0x000000a700d07308 */ /* 0x0001e20000000800 */
[-C--:B------:R-:W-:Y:S01]  /*3600*/  LEA.HI.X.SX32 R151, R61, R199.reuse, 0x1, P4 ;  /* 0x000000c73d977211 */ /* 0x080fe200020f0eff */
[----:B------:R-:W-:Y:S01]  /*3610*/  IMAD R171, R169, 0x17, RZ ;  /* 0x00000017a9ab7824 */ /* 0x000fe200078e02ff */
[----:B------:R-:W-:Y:S02]  /*3620*/  IADD3 R172, P4, PT, R67, R198, RZ ;  /* 0x000000c643ac7210 */ /* 0x000fe40007f9e0ff */
[----:B------:R-:W-:Y:S02]  /*3630*/  PRMT R49, RZ, 0x7610, R49 ;  /* 0x00007610ff317816 */ /* 0x000fe40000000031 */
[----:B------:R-:W-:Y:S01]  /*3640*/  PRMT R51, RZ, 0x7610, R51 ;  /* 0x00007610ff337816 */ /* 0x000fe20000000033 */
[----:B------:R1:W-:Y:S01]  /*3650*/  MUFU.EX2 R216, R44 ;  /* 0x0000002c00d87308 */ /* 0x0003e20000000800 */
[-C--:B------:R-:W-:Y:S01]  /*3660*/  LEA.HI.X.SX32 R189, R65, R199.reuse, 0x1, P3 ;  /* 0x000000c741bd7211 */ /* 0x080fe200018f0eff */
[----:B------:R-:W-:Y:S01]  /*3670*/  FMUL R28, R165, 1.4426950216293334961 ;  /* 0x3fb8aa3ba51c7820 */ /* 0x000fe20000400000 */
[----:B------:R-:W-:Y:S01]  /*3680*/  LEA.HI.X.SX32 R173, R67, R199, 0x1, P4 ;  /* 0x000000c743ad7211 */ /* 0x000fe200020f0eff */
[----:B------:R-:W-:Y:S01]  /*3690*/  FMUL R65, R156, 1.4426950216293334961 ;  /* 0x3fb8aa3b9c417820 */ /* 0x000fe20000400000 */
[C---:B------:R-:W-:Y:S01]  /*36a0*/  IMAD R29, R169.reuse, 0x7, RZ ;  /* 0x00000007a91d7824 */ /* 0x040fe200078e02ff */
[----:B------:R-:W-:Y:S01]  /*36b0*/  PRMT R53, RZ, 0x7610, R53 ;  /* 0x00007610ff357816 */ /* 0x000fe20000000035 */
[----:B0-----:R-:W-:-:S02]  /*36c0*/  IMAD R167, R169, 0xf, RZ ;  /* 0x0000000fa9a77824 */ /* 0x001fc400078e02ff */
[----:B------:R-:W-:Y:S01]  /*36d0*/  FMUL R170, R30, 1.4426950216293334961 ;  /* 0x3fb8aa3b1eaa7820 */ /* 0x000fe20000400000 */
[----:B-1----:R-:W-:Y:S01]  /*36e0*/  FMUL R44, R163, 1.4426950216293334961 ;  /* 0x3fb8aa3ba32c7820 */ /* 0x002fe20000400000 */
[----:B------:R-:W-:Y:S02]  /*36f0*/  IMAD R163, R169, 0x15, RZ ;  /* 0x00000015a9a37824 */ /* 0x000fe400078e02ff */
[----:B------:R-:W-:Y:S01]  /*3700*/  FADD R67, R157, -R36 ;  /* 0x800000249d437221 */ /* 0x000fe20000000000 */
[----:B------:R-:W-:Y:S01]  /*3710*/  IMAD R165, R169, 0x1d, RZ ;  /* 0x0000001da9a57824 */ /* 0x000fe200078e02ff */
[----:B------:R0:W-:Y:S01]  /*3720*/  MUFU.EX2 R224, R162 ;  /* 0x000000a200e07308 */ /* 0x0001e20000000800 */
[----:B------:R-:W-:Y:S02]  /*3730*/  PRMT R48, RZ, 0x7610, R48 ;  /* 0x00007610ff307816 */ /* 0x000fe40000000030 */
[----:B------:R-:W-:Y:S02]  /*3740*/  PRMT R50, RZ, 0x7610, R50 ;  /* 0x00007610ff327816 */ /* 0x000fe40000000032 */
[----:B------:R-:W-:-:S02]  /*3750*/  PRMT R52, RZ, 0x7610, R52 ;  /* 0x00007610ff347816 */ /* 0x000fc40000000034 */
[----:B------:R-:W-:Y:S01]  /*3760*/  PRMT R54, RZ, 0x7610, R54 ;  /* 0x00007610ff367816 */ /* 0x000fe20000000036 */
[----:B------:R-:W-:Y:S01]  /*3770*/  FMUL R229, R168, 1.4426950216293334961 ;  /* 0x3fb8aa3ba8e57820 */ /* 0x000fe20000400000 */
[-C--:B------:R-:W-:Y:S01]  /*3780*/  IADD3 R156, P3, PT, R163, R198.reuse, RZ ;  /* 0x000000c6a39c7210 */ /* 0x080fe20007f7e0ff */
[----:B------:R-:W-:Y:S01]  /*3790*/  FMUL R221, R67, 1.4426950216293334961 ;  /* 0x3fb8aa3b43dd7820 */ /* 0x000fe20000400000 */
[----:B------:R-:W-:Y:S02]  /*37a0*/  IMAD R67, R169, 0x6, RZ ;  /* 0x00000006a9437824 */ /* 0x000fe400078e02ff */
[----:B------:R-:W-:Y:S01]  /*37b0*/  FADD R30, R18, -R36 ;  /* 0x80000024121e7221 */ /* 0x000fe20000000000 */
[-C--:B------:R-:W-:Y:S01]  /*37c0*/  LEA.HI.X.SX32 R157, R163, R199.reuse, 0x1, P3 ;  /* 0x000000c7a39d7211 */ /* 0x080fe200018f0eff */
[----:B------:R-:W2:Y:S01]  /*37d0*/  @P1 LDG.E.U8 R47, desc[UR22][R196.64] ;  /* 0x00000016c42f1981 */ /* 0x000ea2000c1e1100 */
[C---:B------:R-:W-:Y:S02]  /*37e0*/  IADD3 R158, P3, PT, R165.reuse, R198, RZ ;  /* 0x000000c6a59e7210 */ /* 0x040fe40007f7e0ff */
[----:B------:R-:W-:Y:S01]  /*37f0*/  PRMT R56, RZ, 0x7610, R56 ;  /* 0x00007610ff387816 */ /* 0x000fe20000000038 */
[----:B------:R-:W2:Y:S01]  /*3800*/  @P1 LDG.E.U8 R49, desc[UR22][R180.64] ;  /* 0x00000016b4311981 */ /* 0x000ea2000c1e1100 */
[----:B------:R-:W-:-:S02]  /*3810*/  LEA.HI.X.SX32 R159, R165, R199, 0x1, P3 ;  /* 0x000000c7a59f7211 */ /* 0x000fc400018f0eff */
[-C--:B------:R-:W-:Y:S01]  /*3820*/  IADD3 R186, P3, PT, R67, R198.reuse, RZ ;  /* 0x000000c643ba7210 */ /* 0x080fe20007f7e0ff */
[----:B------:R-:W-:Y:S01]  /*3830*/  IMAD R163, R169, 0x16, RZ ;  /* 0x00000016a9a37824 */ /* 0x000fe200078e02ff */
[----:B------:R-:W-:Y:S01]  /*3840*/  PRMT R57, RZ, 0x7610, R57 ;  /* 0x00007610ff397816 */ /* 0x000fe20000000039 */
[----:B------:R-:W-:Y:S01]  /*3850*/  FMUL R226, R30, 1.4426950216293334961 ;  /* 0x3fb8aa3b1ee27820 */ /* 0x000fe20000400000 */
[-C--:B------:R-:W-:Y:S01]  /*3860*/  LEA.HI.X.SX32 R187, R67, R199.reuse, 0x1, P3 ;  /* 0x000000c743bb7211 */ /* 0x080fe200018f0eff */
[----:B------:R-:W-:Y:S01]  /*3870*/  FMUL R67, R161, 1.4426950216293334961 ;  /* 0x3fb8aa3ba1437820 */ /* 0x000fe20000400000 */
[C---:B------:R-:W-:Y:S01]  /*3880*/  IMAD R161, R169.reuse, 0xe, RZ ;  /* 0x0000000ea9a17824 */ /* 0x040fe200078e02ff */
[----:B------:R-:W-:Y:S01]  /*3890*/  PRMT R58, RZ, 0x7610, R58 ;  /* 0x00007610ff3a7816 */ /* 0x000fe2000000003a */
[----:B------:R-:W-:Y:S01]  /*38a0*/  IMAD R165, R169, 0x1e, RZ ;  /* 0x0000001ea9a57824 */ /* 0x000fe200078e02ff */
[-C--:B0-----:R-:W-:Y:S02]  /*38b0*/  IADD3 R162, P4, PT, R163, R198.reuse, RZ ;  /* 0x000000c6a3a27210 */ /* 0x081fe40007f9e0ff */
[----:B------:R-:W-:Y:S01]  /*38c0*/  PRMT R59, RZ, 0x7610, R59 ;  /* 0x00007610ff3b7816 */ /* 0x000fe2000000003b */
[----:B------:R0:W-:Y:S01]  /*38d0*/  MUFU.EX2 R18, R170 ;  /* 0x000000aa00127308 */ /* 0x0001e20000000800 */
[CC--:B------:R-:W-:Y:S01]  /*38e0*/  IADD3 R160, P3, PT, R161.reuse, R198.reuse, RZ ;  /* 0x000000c6a1a07210 */ /* 0x0c0fe20007f7e0ff */
[----:B------:R-:W2:Y:S03]  /*38f0*/  @P1 LDG.E.U8 R51, desc[UR22][R140.64] ;  /* 0x000000168c331981 */ /* 0x000ea6000c1e1100 */
[----:B------:R-:W-:Y:S01]  /*3900*/  LEA.HI.X.SX32 R161, R161, R199, 0x1, P3 ;  /* 0x000000c7a1a17211 */ /* 0x000fe200018f0eff */
[----:B------:R-:W2:Y:S01]  /*3910*/  @P1 LDG.E.U8 R53, desc[UR22][R142.64] ;  /* 0x000000168e351981 */ /* 0x000ea2000c1e1100 */
[----:B------:R-:W-:-:S02]  /*3920*/  IADD3 R164, P3, PT, R165, R198, RZ ;  /* 0x000000c6a5a47210 */ /* 0x000fc40007f7e0ff */
[----:B------:R-:W-:Y:S01]  /*3930*/  PRMT R60, RZ, 0x7610, R60 ;  /* 0x00007610ff3c7816 */ /* 0x000fe2000000003c */
[----:B------:R-:W2:Y:S01]  /*3940*/  @P1 LDG.E.U8 R48, desc[UR22][R194.64] ;  /* 0x00000016c2301981 */ /* 0x000ea2000c1e1100 */
[-C--:B------:R-:W-:Y:S02]  /*3950*/  LEA.HI.X.SX32 R165, R165, R199.reuse, 0x1, P3 ;  /* 0x000000c7a5a57211 */ /* 0x080fe400018f0eff */
[CC--:B------:R-:W-:Y:S01]  /*3960*/  IADD3 R184, P3, PT, R29.reuse, R198.reuse, RZ ;  /* 0x000000c61db87210 */ /* 0x0c0fe20007f7e0ff */
[----:B------:R-:W2:Y:S03]  /*3970*/  @P1 LDG.E.U8 R50, desc[UR22][R178.64] ;  /* 0x00000016b2321981 */ /* 0x000ea6000c1e1100 */
[----:B------:R-:W-:Y:S01]  /*3980*/  LEA.HI.X.SX32 R185, R29, R199, 0x1, P3 ;  /* 0x000000c71db97211 */ /* 0x000fe200018f0eff */
[----:B------:R-:W2:Y:S01]  /*3990*/  @P1 LDG.E.U8 R52, desc[UR22][R144.64] ;  /* 0x0000001690341981 */ /* 0x000ea2000c1e1100 */
[----:B------:R-:W-:-:S02]  /*39a0*/  IADD3 R166, P3, PT, R167, R198, RZ ;  /* 0x000000c6a7a67210 */ /* 0x000fc40007f7e0ff */
[----:B------:R-:W-:Y:S01]  /*39b0*/  PRMT R61, RZ, 0x7610, R61 ;  /* 0x00007610ff3d7816 */ /* 0x000fe2000000003d */
[----:B------:R-:W2:Y:S01]  /*39c0*/  @P1 LDG.E.U8 R54, desc[UR22][R146.64] ;  /* 0x0000001692361981 */ /* 0x000ea2000c1e1100 */
[----:B------:R-:W-:Y:S02]  /*39d0*/  PRMT R62, RZ, 0x7610, R62 ;  /* 0x00007610ff3e7816 */ /* 0x000fe4000000003e */
[----:B------:R-:W-:Y:S01]  /*39e0*/  PRMT R66, RZ, 0x7610, R66 ;  /* 0x00007610ff427816 */ /* 0x000fe20000000042 */
[----:B------:R1:W-:Y:S01]  /*39f0*/  MUFU.EX2 R13, R226 ;  /* 0x000000e2000d7308 */ /* 0x0003e20000000800 */
[-C--:B------:R-:W-:Y:S01]  /*3a00*/  LEA.HI.X.SX32 R167, R167, R199.reuse, 0x1, P3 ;  /* 0x000000c7a7a77211 */ /* 0x080fe200018f0eff */
[----:B------:R-:W2:Y:S01]  /*3a10*/  @P1 LDG.E.U8 R56, desc[UR22][R192.64] ;  /* 0x00000016c0381981 */ /* 0x000ea2000c1e1100 */
[----:B------:R-:W-:Y:S02]  /*3a20*/  LEA.HI.X.SX32 R163, R163, R199, 0x1, P4 ;  /* 0x000000c7a3a37211 */ /* 0x000fe400020f0eff */
[-C--:B------:R-:W-:Y:S01]  /*3a30*/  IADD3 R168, P3, PT, R171, R198.reuse, RZ ;  /* 0x000000c6aba87210 */ /* 0x080fe20007f7e0ff */
[----:B------:R-:W2:Y:S01]  /*3a40*/  @P1 LDG.E.U8 R57, desc[UR22][R176.64] ;  /* 0x00000016b0391981 */ /* 0x000ea2000c1e1100 */
[----:B0-----:R-:W-:-:S02]  /*3a50*/  IADD3 R170, P4, PT, R223, R198, RZ ;  /* 0x000000c6dfaa7210 */ /* 0x001fc40007f9e0ff */
[----:B------:R-:W-:Y:S01]  /*3a60*/  PRMT R201, RZ, 0x7610, R201 ;  /* 0x00007610ffc97816 */ /* 0x000fe200000000c9 */
[----:B------:R-:W2:Y:S01]  /*3a70*/  @P1 LDG.E.U8 R58, desc[UR22][R148.64] ;  /* 0x00000016943a1981 */ /* 0x000ea2000c1e1100 */
[----:B------:R-:W-:Y:S02]  /*3a80*/  PRMT R210, RZ, 0x7610, R210 ;  /* 0x00007610ffd27816 */ /* 0x000fe400000000d2 */
[----:B------:R-:W-:Y:S01]  /*3a90*/  PRMT R215, RZ, 0x7610, R215 ;  /* 0x00007610ffd77816 */ /* 0x000fe200000000d7 */
[----:B------:R-:W2:Y:S01]  /*3aa0*/  @P1 LDG.E.U8 R59, desc[UR22][R150.64] ;  /* 0x00000016963b1981 */ /* 0x000ea2000c1e1100 */
[----:B------:R-:W-:Y:S02]  /*3ab0*/  PRMT R217, RZ, 0x7610, R217 ;  /* 0x00007610ffd97816 */ /* 0x000fe400000000d9 */
[----:B------:R-:W-:Y:S01]  /*3ac0*/  PRMT R218, RZ, 0x7610, R218 ;  /* 0x00007610ffda7816 */ /* 0x000fe200000000da */
[----:B------:R-:W2:Y:S01]  /*3ad0*/  @P1 LDG.E.U8 R60, desc[UR22][R190.64] ;  /* 0x00000016be3c1981 */ /* 0x000ea2000c1e1100 */
[----:B------:R-:W-:-:S02]  /*3ae0*/  PRMT R220, RZ, 0x7610, R220 ;  /* 0x00007610ffdc7816 */ /* 0x000fc400000000dc */
[----:B------:R-:W-:Y:S01]  /*3af0*/  PRMT R222, RZ, 0x7610, R222 ;  /* 0x00007610ffde7816 */ /* 0x000fe200000000de */
[----:B------:R-:W2:Y:S01]  /*3b00*/  @P1 LDG.E.U8 R61, desc[UR22][R174.64] ;  /* 0x00000016ae3d1981 */ /* 0x000ea2000c1e1100 */
[----:B------:R-:W-:Y:S02]  /*3b10*/  PRMT R225, RZ, 0x7610, R225 ;  /* 0x00007610ffe17816 */ /* 0x000fe400000000e1 */
[----:B------:R-:W-:Y:S01]  /*3b20*/  PRMT R29, RZ, 0x7610, R29 ;  /* 0x00007610ff1d7816 */ /* 0x000fe2000000001d */
[----:B------:R-:W2:Y:S01]  /*3b30*/  @P1 LDG.E.U8 R62, desc[UR22][R152.64] ;  /* 0x00000016983e1981 */ /* 0x000ea2000c1e1100 */
[----:B------:R-:W-:Y:S02]  /*3b40*/  PRMT R30, RZ, 0x7610, R30 ;  /* 0x00007610ff1e7816 */ /* 0x000fe4000000001e */
[----:B------:R-:W-:Y:S01]  /*3b50*/  LEA.HI.X.SX32 R169, R171, R199, 0x1, P3 ;  /* 0x000000c7aba97211 */ /* 0x000fe200018f0eff */
[----:B------:R-:W2:Y:S01]  /*3b60*/  @P1 LDG.E.U8 R66, desc[UR22][R154.64] ;  /* 0x000000169a421981 */ /* 0x000ea2000c1e1100 */
[----:B------:R-:W-:-:S02]  /*3b70*/  PRMT R227, RZ, 0x7610, R227 ;  /* 0x00007610ffe37816 */ /* 0x000fc400000000e3 */
[----:B-1----:R-:W-:Y:S01]  /*3b80*/  PRMT R226, RZ, 0x7610, R226 ;  /* 0x00007610ffe27816 */ /* 0x002fe200000000e2 */
[----:B------:R-:W2:Y:S01]  /*3b90*/  @P1 LDG.E.U8 R201, desc[UR22][R188.64] ;  /* 0x00000016bcc91981 */ /* 0x000ea2000c1e1100 */
[----:B------:R-:W-:-:S03]  /*3ba0*/  LEA.HI.X.SX32 R171, R223, R199, 0x1, P4 ;  /* 0x000000c7dfab7211 */ /* 0x000fc600020f0eff */
[----:B------:R-:W2:Y:S04]  /*3bb0*/  @P1 LDG.E.U8 R210, desc[UR22][R172.64] ;  /* 0x00000016acd21981 */ /* 0x000ea8000c1e1100 */
        /* <DEDUP_REMOVED lines=9> */
[----:B------:R-:W2:Y:S01]  /*3c50*/  @P1 LDG.E.U8 R226, desc[UR22][R170.64] ;  /* 0x00000016aae21981 */ /* 0x000ea2000c1e1100 */
[----:B------:R-:W-:Y:S08]  /*3c60*/  MUFU.EX2 R42, R42 ;  /* 0x0000002a002a7308 */ /* 0x000ff00000000800 */
[----:B------:R-:W0:Y:S08]  /*3c70*/  MUFU.EX2 R43, R43 ;  /* 0x0000002b002b7308 */ /* 0x000e300000000800 */
[----:B------:R-:W1:Y:S01]  /*3c80*/  MUFU.EX2 R203, R203 ;  /* 0x000000cb00cb7308 */ /* 0x000e620000000800 */
[--C-:B------:R-:W-:Y:S01]  /*3c90*/  FADD R4, R4, -R36.reuse ;  /* 0x8000002404047221 */ /* 0x100fe20000000000 */
[----:B------:R-:W-:-:S06]  /*3ca0*/  FADD R7, R7, -R36 ;  /* 0x8000002407077221 */ /* 0x000fcc0000000000 */
[----:B------:R-:W3:Y:S01]  /*3cb0*/  MUFU.EX2 R55, R55 ;  /* 0x0000003700377308 */ /* 0x000ee20000000800 */
[----:B0-----:R-:W-:Y:S01]  /*3cc0*/  FADD R231, R42, R43 ;  /* 0x0000002b2ae77221 */ /* 0x001fe20000000000 */
[----:B------:R-:W-:-:S03]  /*3cd0*/  FADD R9, R9, -R36 ;  /* 0x8000002409097221 */ /* 0x000fc60000000000 */
[----:B------:R-:W-:-:S03]  /*3ce0*/  FADD R232, R134, R231 ;  /* 0x000000e786e87221 */ /* 0x000fc60000000000 */
[----:B------:R-:W0:Y:S01]  /*3cf0*/  MUFU.EX2 R205, R205 ;  /* 0x000000cd00cd7308 */ /* 0x000e220000000800 */
[----:B------:R-:W-:Y:S01]  /*3d00*/  FADD R6, R6, -R36 ;  /* 0x8000002406067221 */ /* 0x000fe20000000000 */
[----:B------:R-:W-:Y:S01]  /*3d10*/  FMUL R223, R4, 1.4426950216293334961 ;  /* 0x3fb8aa3b04df7820 */ /* 0x000fe20000400000 */
[----:B-1----:R-:W-:Y:S01]  /*3d20*/  FADD R231, R203, R232 ;  /* 0x000000e8cbe77221 */ /* 0x002fe20000000000 */
[----:B------:R-:W-:Y:S01]  /*3d30*/  FMUL R4, R7, 1.4426950216293334961 ;  /* 0x3fb8aa3b07047820 */ /* 0x000fe20000400000 */
[----:B------:R-:W-:-:S03]  /*3d40*/  FMUL R7, R9, 1.4426950216293334961 ;  /* 0x3fb8aa3b09077820 */ /* 0x000fc60000400000 */
[----:B------:R-:W1:Y:S01]  /*3d50*/  MUFU.EX2 R212, R212 ;  /* 0x000000d400d47308 */ /* 0x000e620000000800 */
[----:B------:R-:W-:Y:S01]  /*3d60*/  FMUL R9, R6, 1.4426950216293334961 ;  /* 0x3fb8aa3b06097820 */ /* 0x000fe20000400000 */
[----:B------:R-:W-:Y:S01]  /*3d70*/  FADD R6, R46, R231 ;  /* 0x000000e72e067221 */ /* 0x000fe20000000000 */
[----:B------:R-:W-:-:S03]  /*3d80*/  FADD R5, R5, -R36 ;  /* 0x8000002405057221 */ /* 0x000fc60000000000 */
[----:B---3--:R-:W-:Y:S02]  /*3d90*/  FADD R6, R55, R6 ;  /* 0x0000000637067221 */ /* 0x008fe40000000000 */
[----:B------:R-:W3:Y:S01]  /*3da0*/  MUFU.EX2 R40, R40 ;  /* 0x0000002800287308 */ /* 0x000ee20000000800 */
[----:B------:R-:W-:Y:S01]  /*3db0*/  FADD R8, R8, -R36 ;  /* 0x8000002408087221 */ /* 0x000fe20000000000 */
[----:B0-----:R-:W-:Y:S01]  /*3dc0*/  FADD R231, R205, R6 ;  /* 0x00000006cde77221 */ /* 0x001fe20000000000 */
[----:B------:R-:W-:Y:S02]  /*3dd0*/  FMUL R5, R5, 1.4426950216293334961 ;  /* 0x3fb8aa3b05057820 */ /* 0x000fe40000400000 */
[----:B------:R-:W-:-:S03]  /*3de0*/  FMUL R230, R8, 1.4426950216293334961 ;  /* 0x3fb8aa3b08e67820 */ /* 0x000fc60000400000 */
[----:B------:R-:W0:Y:S01]  /*3df0*/  MUFU.EX2 R211, R211 ;  /* 0x000000d300d37308 */ /* 0x000e220000000800 */
[----:B-1----:R-:W-:-:S07]  /*3e00*/  FADD R232, R212, R231 ;  /* 0x000000e7d4e87221 */ /* 0x002fce0000000000 */
[----:B------:R-:W-:Y:S01]  /*3e10*/  MUFU.EX2 R8, R5 ;  /* 0x0000000500087308 */ /* 0x000fe20000000800 */
[----:B------:R-:W-:-:S07]  /*3e20*/  FADD R11, R11, -R36 ;  /* 0x800000240b0b7221 */ /* 0x000fce0000000000 */
[----:B------:R-:W1:Y:S08]  /*3e30*/  MUFU.EX2 R34, R34 ;  /* 0x0000002200227308 */ /* 0x000e700000000800 */
[----:B------:R0:W-:Y:S01]  /*3e40*/  MUFU.EX2 R5, R7 ;  /* 0x0000000700057308 */ /* 0x0001e20000000800 */
[----:B------:R-:W-:Y:S01]  /*3e50*/  FADD R15, R15, -R36 ;  /* 0x800000240f0f7221 */ /* 0x000fe20000000000 */
[----:B0-----:R-:W-:-:S06]  /*3e60*/  FADD R7, R39, R232 ;  /* 0x000000e827077221 */ /* 0x001fcc0000000000 */
[----:B------:R-:W0:Y:S01]  /*3e70*/  MUFU.EX2 R37, R37 ;  /* 0x0000002500257308 */ /* 0x000e220000000800 */
[----:B---3--:R-:W-:Y:S01]  /*3e80*/  FADD R231, R40, R7 ;  /* 0x0000000728e77221 */ /* 0x008fe20000000000 */
[----:B------:R-:W-:-:S03]  /*3e90*/  FMUL R11, R11, 1.4426950216293334961 ;  /* 0x3fb8aa3b0b0b7820 */ /* 0x000fc60000400000 */
[----:B------:R-:W-:-:S03]  /*3ea0*/  FADD R232, R208, R231 ;  /* 0x000000e7d0e87221 */ /* 0x000fc60000000000 */
[----:B------:R-:W3:Y:S01]  /*3eb0*/  MUFU.EX2 R214, R214 ;  /* 0x000000d600d67308 */ /* 0x000ee20000000800 */
[----:B------:R-:W-:Y:S01]  /*3ec0*/  FMUL R7, R15, 1.4426950216293334961 ;  /* 0x3fb8aa3b0f077820 */ /* 0x000fe20000400000 */
[----:B------:R-:W-:Y:S01]  /*3ed0*/  FADD R12, R12, -R36 ;  /* 0x800000240c0c7221 */ /* 0x000fe20000000000 */
[----:B------:R-:W-:Y:S01]  /*3ee0*/  FADD R15, R211, R232 ;  /* 0x000000e8d30f7221 */ /* 0x000fe20000000000 */
[----:B------:R-:W-:-:S04]  /*3ef0*/  FADD R6, R10, -R36 ;  /* 0x800000240a067221 */ /* 0x000fc80000000000 */
[----:B------:R0:W-:Y:S08]  /*3f00*/  MUFU.EX2 R10, R11 ;  /* 0x0000000b000a7308 */ /* 0x0001f00000000800 */
[----:B------:R-:W4:Y:S01]  /*3f10*/  MUFU.EX2 R28, R28 ;  /* 0x0000001c001c7308 */ /* 0x000f220000000800 */
[----:B0-----:R-:W-:Y:S01]  /*3f20*/  FMUL R11, R12, 1.4426950216293334961 ;  /* 0x3fb8aa3b0c0b7820 */ /* 0x001fe20000400000 */
[----:B-1----:R-:W-:-:S04]  /*3f30*/  FADD R12, R34, R15 ;  /* 0x0000000f220c7221 */ /* 0x002fc80000000000 */
[----:B------:R-:W-:Y:S02]  /*3f40*/  FADD R232, R37, R12 ;  /* 0x0000000c25e87221 */ /* 0x000fe40000000000 */
[----:B------:R-:W0:Y:S02]  /*3f50*/  MUFU.EX2 R33, R33 ;  /* 0x0000002100217308 */ /* 0x000e240000000800 */
[----:B------:R-:W-:Y:S01]  /*3f60*/  FADD R15, R135, R232 ;  /* 0x000000e8870f7221 */ /* 0x000fe20000000000 */
[----:B------:R-:W-:-:S03]  /*3f70*/  FADD R14, R14, -R36 ;  /* 0x800000240e0e7221 */ /* 0x000fc60000000000 */
[----:B---3--:R-:W-:Y:S01]  /*3f80*/  FADD R15, R214, R15 ;  /* 0x0000000fd60f7221 */ /* 0x008fe20000000000 */
[----:B------:R-:W-:Y:S01]  /*3f90*/  FMUL R231, R14, 1.4426950216293334961 ;  /* 0x3fb8aa3b0ee77820 */ /* 0x000fe20000400000 */
[----:B------:R-:W1:Y:S02]  /*3fa0*/  MUFU.EX2 R44, R44 ;  /* 0x0000002c002c7308 */ /* 0x000e640000000800 */
[----:B----4-:R-:W-:-:S06]  /*3fb0*/  FADD R14, R28, R15 ;  /* 0x0000000f1c0e7221 */ /* 0x010fcc0000000000 */
[----:B------:R-:W3:Y:S01]  /*3fc0*/  MUFU.EX2 R65, R65 ;  /* 0x0000004100417308 */ /* 0x000ee20000000800 */
[----:B0-----:R-:W-:Y:S01]  /*3fd0*/  FADD R15, R33, R14 ;  /* 0x0000000e210f7221 */ /* 0x001fe20000000000 */
[----:B------:R-:W-:-:S03]  /*3fe0*/  FADD R16, R16, -R36 ;  /* 0x8000002410107221 */ /* 0x000fc60000000000 */
[----:B------:R-:W-:-:S03]  /*3ff0*/  FADD R14, R216, R15 ;  /* 0x0000000fd80e7221 */ /* 0x000fc60000000000 */
[----:B------:R-:W0:Y:S01]  /*4000*/  MUFU.EX2 R221, R221 ;  /* 0x000000dd00dd7308 */ /* 0x000e220000000800 */
[----:B------:R-:W-:Y:S01]  /*4010*/  FADD R15, R219, R14 ;  /* 0x0000000edb0f7221 */ /* 0x000fe20000000000 */
[--C-:B------:R-:W-:Y:S01]  /*4020*/  FADD R133, R133, -R36.reuse ;  /* 0x8000002485857221 */ /* 0x100fe20000000000 */
[----:B------:R-:W-:Y:S02]  /*4030*/  FMUL R14, R16, 1.4426950216293334961 ;  /* 0x3fb8aa3b100e7820 */ /* 0x000fe40000400000 */
[----:B-1----:R-:W-:Y:S01]  /*4040*/  FADD R16, R44, R15 ;  /* 0x0000000f2c107221 */ /* 0x002fe20000000000 */
[----:B------:R-:W-:Y:S02]  /*4050*/  FMUL R133, R133, 1.4426950216293334961 ;  /* 0x3fb8aa3b85857820 */ /* 0x000fe40000400000 */
[----:B------:R-:W1:Y:S01]  /*4060*/  MUFU.EX2 R67, R67 ;  /* 0x0000004300437308 */ /* 0x000e620000000800 */
[----:B------:R-:W-:Y:S01]  /*4070*/  FADD R17, R17, -R36 ;  /* 0x8000002411117221 */ /* 0x000fe20000000000 */
[----:B---3--:R-:W-:-:S06]  /*4080*/  FADD R16, R65, R16 ;  /* 0x0000001041107221 */ /* 0x008fcc0000000000 */
[----:B------:R-:W3:Y:S01]  /*4090*/  MUFU.EX2 R206, R206 ;  /* 0x000000ce00ce7308 */ /* 0x000ee20000000800 */
[----:B------:R-:W-:Y:S01]  /*40a0*/  FMUL R12, R17, 1.4426950216293334961 ;  /* 0x3fb8aa3b110c7820 */ /* 0x000fe20000400000 */
[----:B0-----:R-:W-:-:S06]  /*40b0*/  FADD R17, R221, R16 ;  /* 0x00000010dd117221 */ /* 0x001fcc0000000000 */
[----:B------:R-:W0:Y:S01]  /*40c0*/  MUFU.EX2 R133, R133 ;  /* 0x0000008500857308 */ /* 0x000e220000000800 */
[----:B------:R-:W-:-:S07]  /*40d0*/  FADD R16, R224, R17 ;  /* 0x00000011e0107221 */ /* 0x000fce0000000000 */
[----:B------:R-:W4:Y:S01]  /*40e0*/  MUFU.EX2 R228, R228 ;  /* 0x000000e400e47308 */ /* 0x000f220000000800 */
[----:B-1----:R-:W-:-:S04]  /*40f0*/  FADD R17, R67, R16 ;  /* 0x0000001043117221 */ /* 0x002fc80000000000 */
[----:B---3--:R-:W-:-:S03]  /*4100*/  FADD R16, R206, R17 ;  /* 0x00000011ce107221 */ /* 0x008fc60000000000 */
[----:B------:R-:W1:Y:S01]  /*4110*/  MUFU.EX2 R229, R229 ;  /* 0x000000e500e57308 */ /* 0x000e620000000800 */
[----:B0-----:R-:W-:Y:S01]  /*4120*/  FADD R17, R133, R16 ;  /* 0x0000001085117221 */ /* 0x001fe20000000000 */
[--C-:B------:R-:W-:Y:S01]  /*4130*/  FADD R22, R22, -R36.reuse ;  /* 0x8000002416167221 */ /* 0x100fe20000000000 */
[----:B------:R-:W-:-:S05]  /*4140*/  FADD R19, R19, -R36 ;  /* 0x8000002413137221 */ /* 0x000fca0000000000 */
[----:B------:R-:W0:Y:S01]  /*4150*/  MUFU.EX2 R230, R230 ;  /* 0x000000e600e67308 */ /* 0x000e220000000800 */
[----:B----4-:R-:W-:Y:S01]  /*4160*/  FADD R17, R228, R17 ;  /* 0x00000011e4117221 */ /* 0x010fe20000000000 */
[----:B------:R-:W-:-:S03]  /*4170*/  FMUL R16, R22, 1.4426950216293334961 ;  /* 0x3fb8aa3b16107820 */ /* 0x000fc60000400000 */
[----:B------:R-:W-:Y:S01]  /*4180*/  FADD R22, R18, R17 ;  /* 0x0000001112167221 */ /* 0x000fe20000000000 */
[----:B------:R-:W-:Y:S02]  /*4190*/  FMUL R19, R19, 1.4426950216293334961 ;  /* 0x3fb8aa3b13137820 */ /* 0x000fe40000400000 */
[----:B------:R-:W3:Y:S01]  /*41a0*/  MUFU.EX2 R223, R223 ;  /* 0x000000df00df7308 */ /* 0x000ee20000000800 */
[----:B------:R-:W-:Y:S01]  /*41b0*/  FADD R22, R13, R22 ;  /* 0x000000160d167221 */ /* 0x000fe20000000000 */
[----:B------:R-:W-:-:S06]  /*41c0*/  FADD R24, R24, -R36 ;  /* 0x8000002418187221 */ /* 0x000fcc0000000000 */
[----:B------:R-:W4:Y:S08]  /*41d0*/  MUFU.EX2 R4, R4 ;  /* 0x0000000400047308 */ /* 0x000f300000000800 */
[----:B------:R1:W-:Y:S02]  /*41e0*/  MUFU.EX2 R234, R19 ;  /* 0x0000001300ea7308 */ /* 0x0003e40000000800 */
[----:B-1----:R-:W-:-:S06]  /*41f0*/  FADD R19, R229, R22 ;  /* 0x00000016e5137221 */ /* 0x002fcc0000000000 */
[----:B------:R-:W1:Y:S01]  /*4200*/  MUFU.EX2 R9, R9 ;  /* 0x0000000900097308 */ /* 0x000e620000000800 */
[----:B0-----:R-:W-:Y:S01]  /*4210*/  FADD R19, R230, R19 ;  /* 0x00000013e6137221 */ /* 0x001fe20000000000 */
[----:B------:R-:W-:Y:S01]  /*4220*/  FMUL R22, R24, 1.4426950216293334961 ;  /* 0x3fb8aa3b18167820 */ /* 0x000fe20000400000 */
[----:B------:R-:W-:Y:S02]  /*4230*/  FMUL R6, R6, 1.4426950216293334961 ;  /* 0x3fb8aa3b06067820 */ /* 0x000fe40000400000 */
[----:B------:R-:W-:-:S04]  /*4240*/  FADD R24, R8, R19 ;  /* 0x0000001308187221 */ /* 0x000fc80000000000 */
[----:B---3--:R-:W-:Y:S01]  /*4250*/  FADD R19, R223, R24 ;  /* 0x00000018df137221 */ /* 0x008fe20000000000 */
[----:B------:R-:W0:Y:S03]  /*4260*/  MUFU.EX2 R6, R6 ;  /* 0x0000000600067308 */ /* 0x000e260000000800 */
[----:B----4-:R-:W-:Y:S01]  /*4270*/  FADD R24, R4, R19 ;  /* 0x0000001304187221 */ /* 0x010fe20000000000 */
[----:B------:R-:W-:-:S03]  /*4280*/  FADD R25, R25, -R36 ;  /* 0x8000002419197221 */ /* 0x000fc60000000000 */
[----:B------:R-:W-:Y:S01]  /*4290*/  FADD R24, R5, R24 ;  /* 0x0000001805187221 */ /* 0x000fe20000000000 */
[----:B------:R-:W3:Y:S01]  /*42a0*/  MUFU.EX2 R7, R7 ;  /* 0x0000000700077308 */ /* 0x000ee20000000800 */
[----:B------:R-:W-:Y:S02]  /*42b0*/  FMUL R17, R25, 1.4426950216293334961 ;  /* 0x3fb8aa3b19117820 */ /* 0x000fe40000400000 */
[----:B-1----:R-:W-:Y:S01]  /*42c0*/  FADD R25, R9, R24 ;  /* 0x0000001809197221 */ /* 0x002fe20000000000 */
[----:B------:R-:W-:-:S04]  /*42d0*/  FADD R26, R26, -R36 ;  /* 0x800000241a1a7221 */ /* 0x000fc80000000000 */
[----:B------:R-:W1:Y:S01]  /*42e0*/  MUFU.EX2 R11, R11 ;  /* 0x0000000b000b7308 */ /* 0x000e620000000800 */
[----:B------:R-:W-:Y:S01]  /*42f0*/  FADD R25, R10, R25 ;  /* 0x000000190a197221 */ /* 0x000fe20000000000 */
[----:B------:R-:W-:-:S06]  /*4300*/  FMUL R19, R26, 1.4426950216293334961 ;  /* 0x3fb8aa3b1a137820 */ /* 0x000fcc0000400000 */
[----:B------:R-:W4:Y:S01]  /*4310*/  MUFU.EX2 R12, R12 ;  /* 0x0000000c000c7308 */ /* 0x000f220000000800 */
[----:B0-----:R-:W-:Y:S01]  /*4320*/  FADD R26, R6, R25 ;  /* 0x00000019061a7221 */ /* 0x001fe20000000000 */
[----:B------:R-:W-:-:S06]  /*4330*/  FADD R21, R21, -R36 ;  /* 0x8000002415157221 */ /* 0x000fcc0000000000 */
[----:B------:R-:W0:Y:S01]  /*4340*/  MUFU.EX2 R231, R231 ;  /* 0x000000e700e77308 */ /* 0x000e220000000800 */
[----:B---3--:R-:W-:Y:S01]  /*4350*/  FADD R26, R7, R26 ;  /* 0x0000001a071a7221 */ /* 0x008fe20000000000 */
[----:B------:R-:W-:Y:S01]  /*4360*/  FMUL R15, R21, 1.4426950216293334961 ;  /* 0x3fb8aa3b150f7820 */ /* 0x000fe20000400000 */
[--C-:B------:R-:W-:Y:S01]  /*4370*/  FADD R20, R20, -R36.reuse ;  /* 0x8000002414147221 */ /* 0x100fe20000000000 */
[----:B------:R-:W-:Y:S01]  /*4380*/  FADD R23, R23, -R36 ;  /* 0x8000002417177221 */ /* 0x000fe20000000000 */
[----:B-1----:R-:W-:-:S03]  /*4390*/  FADD R25, R11, R26 ;  /* 0x0000001a0b197221 */ /* 0x002fc60000000000 */
[----:B------:R-:W1:Y:S01]  /*43a0*/  MUFU.EX2 R14, R14 ;  /* 0x0000000e000e7308 */ /* 0x000e620000000800 */
[----:B------:R-:W-:Y:S01]  /*43b0*/  FMUL R20, R20, 1.4426950216293334961 ;  /* 0x3fb8aa3b14147820 */ /* 0x000fe20000400000 */
[----:B------:R-:W-:Y:S01]  /*43c0*/  FADD R27, R27, -R36 ;  /* 0x800000241b1b7221 */ /* 0x000fe20000000000 */
[----:B----4-:R-:W-:Y:S01]  /*43d0*/  FADD R26, R12, R25 ;  /* 0x000000190c1a7221 */ /* 0x010fe20000000000 */
[----:B------:R-:W-:-:S04]  /*43e0*/  FMUL R21, R23, 1.4426950216293334961 ;  /* 0x3fb8aa3b17157820 */ /* 0x000fc80000400000 */
[----:B------:R-:W3:Y:S01]  /*43f0*/  MUFU.EX2 R15, R15 ;  /* 0x0000000f000f7308 */ /* 0x000ee20000000800 */
[----:B------:R-:W-:Y:S01]  /*4400*/  FMUL R23, R27, 1.4426950216293334961 ;  /* 0x3fb8aa3b1b177820 */ /* 0x000fe20000400000 */
[----:B0-----:R-:W-:-:S06]  /*4410*/  FADD R27, R231, R26 ;  /* 0x0000001ae71b7221 */ /* 0x001fcc0000000000 */
[----:B------:R-:W0:Y:S01]  /*4420*/  MUFU.EX2 R20, R20 ;  /* 0x0000001400147308 */ /* 0x000e220000000800 */
[----:B------:R-:W-:-:S07]  /*4430*/  FADD R27, R234, R27 ;  /* 0x0000001bea1b7221 */ /* 0x000fce0000000000 */
[----:B------:R-:W4:Y:S01]  /*4440*/  MUFU.EX2 R21, R21 ;  /* 0x0000001500157308 */ /* 0x000f220000000800 */
[----:B-1----:R-:W-:-:S07]  /*4450*/  FADD R26, R14, R27 ;  /* 0x0000001b0e1a7221 */ /* 0x002fce0000000000 */
[----:B------:R-:W1:Y:S01]  /*4460*/  MUFU.EX2 R16, R16 ;  /* 0x0000001000107308 */ /* 0x000e620000000800 */
[----:B---3--:R-:W-:-:S07]  /*4470*/  FADD R27, R15, R26 ;  /* 0x0000001a0f1b7221 */ /* 0x008fce0000000000 */
[----:B------:R-:W3:Y:S01]  /*4480*/  MUFU.EX2 R17, R17 ;  /* 0x0000001100117308 */ /* 0x000ee20000000800 */
[----:B0-----:R-:W-:Y:S01]  /*4490*/  FADD R26, R20, R27 ;  /* 0x0000001b141a7221 */ /* 0x001fe20000000000 */
[----:B------:R-:W-:-:S06]  /*44a0*/  FADD R31, R31, -R36 ;  /* 0x800000241f1f7221 */ /* 0x000fcc0000000000 */
[----:B------:R-:W0:Y:S01]  /*44b0*/  MUFU.EX2 R22, R22 ;  /* 0x0000001600167308 */ /* 0x000e220000000800 */
[----:B----4-:R-:W-:Y:S01]  /*44c0*/  FADD R27, R21, R26 ;  /* 0x0000001a151b7221 */ /* 0x010fe20000000000 */
[--C-:B------:R-:W-:Y:S01]  /*44d0*/  FADD R24, R32, -R36.reuse ;  /* 0x8000002420187221 */ /* 0x100fe20000000000 */
[----:B------:R-:W-:Y:S01]  /*44e0*/  FMUL R31, R31, 1.4426950216293334961 ;  /* 0x3fb8aa3b1f1f7820 */ /* 0x000fe20000400000 */
[----:B------:R-:W-:-:S04]  /*44f0*/  FADD R35, R35, -R36 ;  /* 0x8000002423237221 */ /* 0x000fc80000000000 */
[----:B------:R-:W4:Y:S01]  /*4500*/  MUFU.EX2 R23, R23 ;  /* 0x0000001700177308 */ /* 0x000f220000000800 */
[----:B-1----:R-:W-:Y:S01]  /*4510*/  FADD R232, R16, R27 ;  /* 0x0000001b10e87221 */ /* 0x002fe20000000000 */
[----:B------:R-:W-:Y:S01]  /*4520*/  FMUL R24, R24, 1.4426950216293334961 ;  /* 0x3fb8aa3b18187820 */ /* 0x000fe20000400000 */
[----:B------:R-:W-:-:S05]  /*4530*/  FMUL R25, R35, 1.4426950216293334961 ;  /* 0x3fb8aa3b23197820 */ /* 0x000fca0000400000 */
[----:B------:R-:W1:Y:S01]  /*4540*/  MUFU.EX2 R19, R19 ;  /* 0x0000001300137308 */ /* 0x000e620000000800 */
[----:B---3--:R-:W-:Y:S01]  /*4550*/  FADD R35, R17, R232 ;  /* 0x000000e811237221 */ /* 0x008fe20000000000 */
[----:B------:R-:W-:-:S06]  /*4560*/  FADD R38, R38, -R36 ;  /* 0x8000002426267221 */ /* 0x000fcc0000000000 */
[----:B------:R3:W1:Y:S01]  /*4570*/  MUFU.EX2 R32, R31 ;  /* 0x0000001f00207308 */ /* 0x0006620000000800 */
[----:B0-----:R-:W-:Y:S01]  /*4580*/  FADD R232, R22, R35 ;  /* 0x0000002316e87221 */ /* 0x001fe20000000000 */
[----:B------:R-:W-:Y:S01]  /*4590*/  FADD R41, R41, -R36 ;  /* 0x8000002429297221 */ /* 0x000fe20000000000 */
[----:B------:R-:W-:-:S05]  /*45a0*/  IMAD.SHL.U32 R35, R2, 0x10, RZ ;  /* 0x0000001002237824 */ /* 0x000fca00078e00ff */
[----:B------:R-:W0:Y:S01]  /*45b0*/  MUFU.EX2 R24, R24 ;  /* 0x0000001800187308 */ /* 0x000e220000000800 */
[----:B---3--:R-:W-:Y:S01]  /*45c0*/  FMUL R31, R38, 1.4426950216293334961 ;  /* 0x3fb8aa3b261f7820 */ /* 0x008fe20000400000 */
[----:B----4-:R-:W-:Y:S01]  /*45d0*/  FADD R232, R23, R232 ;  /* 0x000000e817e87221 */ /* 0x010fe20000000000 */
[----:B------:R-:W-:Y:S01]  /*45e0*/  FMUL R38, R41, 1.4426950216293334961 ;  /* 0x3fb8aa3b29267820 */ /* 0x000fe20000400000 */
[----:B------:R-:W-:-:S04]  /*45f0*/  FADD R45, R45, -R36 ;  /* 0x800000242d2d7221 */ /* 0x000fc80000000000 */
[----:B------:R-:W3:Y:S01]  /*4600*/  MUFU.EX2 R25, R25 ;  /* 0x0000001900197308 */ /* 0x000ee20000000800 */
[----:B------:R-:W-:Y:S01]  /*4610*/  LOP3.LUT R41, R35, 0x70, RZ, 0xc0, !PT ;  /* 0x0000007023297812 */ /* 0x000fe200078ec0ff */
[----:B-1----:R-:W-:Y:S01]  /*4620*/  FADD R35, R19, R232 ;  /* 0x000000e813237221 */ /* 0x002fe20000000000 */
[----:B------:R-:W-:Y:S01]  /*4630*/  FMUL R26, R45, 1.4426950216293334961 ;  /* 0x3fb8aa3b2d1a7820 */ /* 0x000fe20000400000 */
[----:B------:R-:W-:Y:S01]  /*4640*/  FADD R63, R63, -R36 ;  /* 0x800000243f3f7221 */ /* 0x000fe20000000000 */
[----:B------:R-:W-:-:S03]  /*4650*/  LOP3.LUT R236, R2, 0x60, RZ, 0xc0, !PT ;  /* 0x0000006002ec7812 */ /* 0x000fc600078ec0ff */
[----:B------:R-:W1:Y:S01]  /*4660*/  MUFU.EX2 R31, R31 ;  /* 0x0000001f001f7308 */ /* 0x000e620000000800 */
[----:B------:R-:W-:Y:S01]  /*4670*/  FADD R35, R32, R35 ;  /* 0x0000002320237221 */ /* 0x000fe20000000000 */
[----:B------:R-:W-:Y:S01]  /*4680*/  FMUL R27, R63, 1.4426950216293334961 ;  /* 0x3fb8aa3b3f1b7820 */ /* 0x000fe20000400000 */
[----:B------:R-:W-:Y:S01]  /*4690*/  FADD R132, R132, -R36 ;  /* 0x8000002484847221 */ /* 0x000fe20000000000 */
[----:B------:R-:W-:-:S04]  /*46a0*/  IMAD R41, R236, 0x40, R41 ;  /* 0x00000040ec297824 */ /* 0x000fc800078e0229 */
[----:B------:R-:W4:Y:S01]  /*46b0*/  MUFU.EX2 R38, R38 ;  /* 0x0000002600267308 */ /* 0x000f220000000800 */
[----:B0-----:R-:W-:Y:S01]  /*46c0*/  FADD R236, R24, R35 ;  /* 0x0000002318ec7221 */ /* 0x001fe20000000000 */
[----:B------:R-:W-:Y:S01]  /*46d0*/  FMUL R45, R132, 1.4426950216293334961 ;  /* 0x3fb8aa3b842d7820 */ /* 0x000fe20000400000 */
[----:B------:R-:W-:-:S05]  /*46e0*/  FADD R213, R213, -R36 ;  /* 0x80000024d5d57221 */ /* 0x000fca0000000000 */
[----:B------:R-:W0:Y:S01]  /*46f0*/  MUFU.EX2 R26, R26 ;  /* 0x0000001a001a7308 */ /* 0x000e220000000800 */
[----:B---3--:R-:W-:Y:S01]  /*4700*/  FADD R236, R25, R236 ;  /* 0x000000ec19ec7221 */ /* 0x008fe20000000000 */
[----:B------:R-:W-:Y:S01]  /*4710*/  FADD R209, R209, -R36 ;  /* 0x80000024d1d17221 */ /* 0x000fe20000000000 */
[----:B------:R-:W-:-:S05]  /*4720*/  FMUL R213, R213, 1.4426950216293334961 ;  /* 0x3fb8aa3bd5d57820 */ /* 0x000fca0000400000 */
[----:B------:R-:W3:Y:S01]  /*4730*/  MUFU.EX2 R27, R27 ;  /* 0x0000001b001b7308 */ /* 0x000ee20000000800 */
[----:B-1----:R-:W-:Y:S01]  /*4740*/  FADD R63, R31, R236 ;  /* 0x000000ec1f3f7221 */ /* 0x002fe20000000000 */
[----:B------:R-:W-:Y:S01]  /*4750*/  FMUL R35, R209, 1.4426950216293334961 ;  /* 0x3fb8aa3bd1237820 */ /* 0x000fe20000400000 */
[----:B------:R-:W-:-:S05]  /*4760*/  FADD R207, R207, -R36 ;  /* 0x80000024cfcf7221 */ /* 0x000fca0000000000 */
[----:B------:R-:W1:Y:S01]  /*4770*/  MUFU.EX2 R45, R45 ;  /* 0x0000002d002d7308 */ /* 0x000e620000000800 */
[----:B----4-:R-:W-:Y:S01]  /*4780*/  FADD R63, R38, R63 ;  /* 0x0000003f263f7221 */ /* 0x010fe20000000000 */
[----:B------:R-:W-:Y:S01]  /*4790*/  FMUL R207, R207, 1.4426950216293334961 ;  /* 0x3fb8aa3bcfcf7820 */ /* 0x000fe20000400000 */
[----:B------:R-:W-:-:S05]  /*47a0*/  F2FP.SATFINITE.E4M3.F32.PACK_AB_MERGE_C R205, R212, R205, RZ ;  /* 0x000000cdd4cd723e */ /* 0x000fca00048070ff */
[----:B------:R-:W4:Y:S01]  /*47b0*/  MUFU.EX2 R232, R213 ;  /* 0x000000d500e87308 */ /* 0x000f220000000800 */
[----:B0-----:R-:W-:Y:S01]  /*47c0*/  FADD R212, R26, R63 ;  /* 0x0000003f1ad47221 */ /* 0x001fe20000000000 */
[----:B------:R-:W-:-:S06]  /*47d0*/  F2FP.SATFINITE.E4M3.F32.PACK_AB_MERGE_C R203, R203, R134, RZ ;  /* 0x00000086cbcb723e */ /* 0x000fcc00048070ff */
[----:B------:R-:W0:Y:S01]  /*47e0*/  MUFU.EX2 R35, R35 ;  /* 0x0000002300237308 */ /* 0x000e220000000800 */
[----:B---3--:R-:W-:-:S07]  /*47f0*/  FADD R212, R27, R212 ;  /* 0x000000d41bd47221 */ /* 0x008fce0000000000 */
[----:B------:R-:W3:Y:S01]  /*4800*/  MUFU.EX2 R134, R207 ;  /* 0x000000cf00867308 */ /* 0x000ee20000000800 */
[----:B-1----:R-:W-:Y:S01]  /*4810*/  FADD R63, R45, R212 ;  /* 0x000000d42d3f7221 */ /* 0x002fe20000000000 */
[----:B------:R-:W-:-:S03]  /*4820*/  F2FP.SATFINITE.E4M3.F32.PACK_AB_MERGE_C R209, R5, R4, RZ ;  /* 0x0000000405d1723e */ /* 0x000fc600048070ff */
[----:B----4-:R-:W-:Y:S01]  /*4830*/  FADD R4, R232, R63 ;  /* 0x0000003fe8047221 */ /* 0x010fe20000000000 */
[----:B------:R-:W-:Y:S02]  /*4840*/  F2FP.SATFINITE.E4M3.F32.PACK_AB_MERGE_C R228, R228, R133, RZ ;  /* 0x00000085e4e4723e */ /* 0x000fe400048070ff */
[C---:B------:R-:W-:Y:S01]  /*4850*/  LOP3.LUT R133, R2.reuse, 0x7f, RZ, 0xc0, !PT ;  /* 0x0000007f02857812 */ /* 0x040fe200078ec0ff */
[----:B0-----:R-:W-:Y:S01]  /*4860*/  FADD R5, R35, R4 ;  /* 0x0000000423057221 */ /* 0x001fe20000000000 */
[----:B------:R-:W-:Y:S01]  /*4870*/  F2FP.SATFINITE.E4M3.F32.PACK_AB_MERGE_C R216, R219, R216, RZ ;  /* 0x000000d8dbd8723e */ /* 0x000fe200048070ff */
[----:B------:R-:W-:Y:S01]  /*4880*/  IMAD.SHL.U32 R132, R2, 0x4, RZ ;  /* 0x0000000402847824 */ /* 0x000fe200078e00ff */
[----:B------:R-:W-:Y:S02]  /*4890*/  F2FP.SATFINITE.E4M3.F32.PACK_AB_MERGE_C R214, R214, R135, RZ ;  /* 0x00000087d6d6723e */ /* 0x000fe400048070ff */
[C---:B------:R-:W-:Y:S02]  /*48a0*/  LOP3.LUT R135, R133.reuse, 0x20, RZ, 0x3c, !PT ;  /* 0x0000002085877812 */ /* 0x040fe400078e3cff */
[C---:B---3--:R-:W-:Y:S01]  /*48b0*/  F2FP.SATFINITE.E4M3.F32.PACK_AB_MERGE_C R219, R134.reuse, R35, RZ ;  /* 0x0000002386db723e */ /* 0x048fe200048070ff */
[----:B------:R-:W-:Y:S01]  /*48c0*/  FADD R35, R134, R5 ;  /* 0x0000000586237221 */ /* 0x000fe20000000000 */
[----:B------:R-:W-:-:S02]  /*48d0*/  LOP3.LUT R134, R133, 0x10, RZ, 0x3c, !PT ;  /* 0x0000001085867812 */ /* 0x000fc400078e3cff */
[C---:B------:R-:W-:Y:S01]  /*48e0*/  LOP3.LUT R4, R133.reuse, 0x30, RZ, 0x3c, !PT ;  /* 0x0000003085047812 */ /* 0x040fe200078e3cff */
[----:B------:R-:W-:Y:S01]  /*48f0*/  STS.U8 [R133+UR10+0x2000], R204 ;  /* 0x002000cc85007988 */ /* 0x000fe2000800000a */
[----:B------:R-:W-:Y:S02]  /*4900*/  LOP3.LUT R5, R133, 0x40, RZ, 0x3c, !PT ;  /* 0x0000004085057812 */ /* 0x000fe400078e3cff */
[----:B------:R-:W-:Y:S01]  /*4910*/  LOP3.LUT R238, R2, 0xf, RZ, 0xc0, !PT ;  /* 0x0000000f02ee7812 */ /* 0x000fe200078ec0ff */
[----:B--2---:R-:W-:Y:S01]  /*4920*/  STS.U8 [R133+UR10+0x2400], R64 ;  /* 0x0024004085007988 */ /* 0x004fe2000800000a */
[----:B------:R-:W-:Y:S02]  /*4930*/  LOP3.LUT R41, R41, 0x40, R132, 0x78, !PT ;  /* 0x0000004029297812 */ /* 0x000fe400078e7884 */
[----:B------:R-:W-:Y:S01]  /*4940*/  F2FP.SATFINITE.E4M3.F32.PACK_AB_MERGE_C R208, R211, R208, RZ ;  /* 0x000000d0d3d0723e */ /* 0x000fe200048070ff */
[----:B------:R-:W-:Y:S01]  /*4950*/  STS.U8 [R133+UR10+0x2800], R202 ;  /* 0x002800ca85007988 */ /* 0x000fe2000800000a */
[----:B------:R-:W-:-:S03]  /*4960*/  F2FP.SATFINITE.E4M3.F32.PACK_AB_MERGE_C R63, R21, R20, RZ ;  /* 0x00000014153f723e */ /* 0x000fc600048070ff */
[----:B-----5:R-:W-:Y:S01]  /*4970*/  STS.U8 [R133+UR10+0x2c00], R200 ;  /* 0x002c00c885007988 */ /* 0x020fe2000800000a */
[----:B------:R-:W-:-:S03]  /*4980*/  LOP3.LUT R20, R133, 0x50, RZ, 0x3c, !PT ;  /* 0x0000005085147812 */ /* 0x000fc600078e3cff */
[----:B------:R0:W-:Y:S01]  /*4990*/  STS.U8 [R134+UR10+0x2080], R47 ;  /* 0x0020802f86007988 */ /* 0x0001e2000800000a */
[----:B------:R-:W-:-:S03]  /*49a0*/  LOP3.LUT R21, R133, 0x60, RZ, 0x3c, !PT ;  /* 0x0000006085157812 */ /* 0x000fc600078e3cff */
[----:B------:R-:W-:Y:S01]  /*49b0*/  STS.U8 [R134+UR10+0x2480], R49 ;  /* 0x0024803186007988 */ /* 0x000fe2000800000a */
[----:B------:R-:W-:-:S03]  /*49c0*/  F2FP.SATFINITE.E4M3.F32.PACK_AB_MERGE_C R211, R7, R6, RZ ;  /* 0x0000000607d3723e */ /* 0x000fc600048070ff */
[----:B------:R-:W-:Y:S04]  /*49d0*/  STS.U8 [R134+UR10+0x2880], R51 ;  /* 0x0028803386007988 */ /* 0x000fe8000800000a */
[----:B------:R-:W-:Y:S01]  /*49e0*/  STS.U8 [R134+UR10+0x2c80], R53 ;  /* 0x002c803586007988 */ /* 0x000fe2000800000a */
[----:B0-----:R-:W-:-:S03]  /*49f0*/  LOP3.LUT R47, R133, 0x70, RZ, 0x3c, !PT ;  /* 0x00000070852f7812 */ /* 0x001fc600078e3cff */
[----:B------:R-:W-:Y:S01]  /*4a00*/  STS.U8 [R135+UR10+0x2100], R48 ;  /* 0x0021003087007988 */ /* 0x000fe2000800000a */
[----:B------:R-:W-:-:S03]  /*4a10*/  IMAD R41, R238, 0x80, R41 ;  /* 0x00000080ee297824 */ /* 0x000fc600078e0229 */
[----:B------:R-:W-:Y:S01]  /*4a20*/  STS.U8 [R135+UR10+0x2500], R50 ;  /* 0x0025003287007988 */ /* 0x000fe2000800000a */
[----:B------:R-:W-:-:S03]  /*4a30*/  F2FP.SATFINITE.E4M3.F32.PACK_AB_MERGE_C R6, R40, R39, R208 ;  /* 0x000000272806723e */ /* 0x000fc600048070d0 */
[----:B------:R-:W-:Y:S01]  /*4a40*/  STS.U8 [R135+UR10+0x2900], R52 ;  /* 0x0029003487007988 */ /* 0x000fe2000800000a */
[----:B------:R-:W-:-:S03]  /*4a50*/  F2FP.SATFINITE.E4M3.F32.PACK_AB_MERGE_C R7, R37, R34, R214 ;  /* 0x000000222507723e */ /* 0x000fc600048070d6 */
[----:B------:R-:W-:Y:S04]  /*4a60*/  STS.U8 [R135+UR10+0x2d00], R54 ;  /* 0x002d003687007988 */ /* 0x000fe8000800000a */
[----:B------:R-:W-:Y:S04]  /*4a70*/  STS.U8 [R4+UR10+0x2180], R56 ;  /* 0x0021803804007988 */ /* 0x000fe8000800000a */
[----:B------:R-:W-:Y:S04]  /*4a80*/  STS.U8 [R4+UR10+0x2580], R57 ;  /* 0x0025803904007988 */ /* 0x000fe8000800000a */
[----:B------:R-:W-:Y:S04]  /*4a90*/  STS.U8 [R4+UR10+0x2980], R58 ;  /* 0x0029803a04007988 */ /* 0x000fe8000800000a */
[----:B------:R0:W-:Y:S04]  /*4aa0*/  STS.U8 [R4+UR10+0x2d80], R59 ;  /* 0x002d803b04007988 */ /* 0x0001e8000800000a */
[----:B------:R-:W-:Y:S04]  /*4ab0*/  STS.U8 [R5+UR10+0x2200], R60 ;  /* 0x0022003c05007988 */ /* 0x000fe8000800000a */
[----:B------:R-:W-:Y:S01]  /*4ac0*/  STS.U8 [R5+UR10+0x2600], R61 ;  /* 0x0026003d05007988 */ /* 0x000fe2000800000a */
[----:B0-----:R-:W-:-:S03]  /*4ad0*/  F2FP.SATFINITE.E4M3.F32.PACK_AB_MERGE_C R4, R43, R42, R203 ;  /* 0x0000002a2b04723e */ /* 0x001fc600048070cb */
[----:B------:R-:W-:Y:S04]  /*4ae0*/  STS.U8 [R5+UR10+0x2a00], R62 ;  /* 0x002a003e05007988 */ /* 0x000fe8000800000a */
[----:B------:R0:W-:Y:S01]  /*4af0*/  STS.U8 [R5+UR10+0x2e00], R66 ;  /* 0x002e004205007988 */ /* 0x0001e2000800000a */
[----:B------:R-:W-:-:S03]  /*4b00*/  F2FP.SATFINITE.E4M3.F32.PACK_AB_MERGE_C R212, R25, R24, RZ ;  /* 0x0000001819d4723e */ /* 0x000fc600048070ff */
[----:B------:R-:W-:Y:S04]  /*4b10*/  STS.U8 [R20+UR10+0x2280], R201 ;  /* 0x002280c914007988 */ /* 0x000fe8000800000a */
[----:B------:R-:W-:Y:S01]  /*4b20*/  STS.U8 [R20+UR10+0x2680], R210 ;  /* 0x002680d214007988 */ /* 0x000fe2000800000a */
[----:B0-----:R-:W-:-:S03]  /*4b30*/  F2FP.SATFINITE.E4M3.F32.PACK_AB_MERGE_C R5, R55, R46, R205 ;  /* 0x0000002e3705723e */ /* 0x001fc600048070cd */
[----:B------:R-:W-:Y:S04]  /*4b40*/  STS.U8 [R20+UR10+0x2a80], R215 ;  /* 0x002a80d714007988 */ /* 0x000fe8000800000a */
[----:B------:R-:W-:Y:S04]  /*4b50*/  STS.U8 [R20+UR10+0x2e80], R217 ;  /* 0x002e80d914007988 */ /* 0x000fe8000800000a */
        /* <DEDUP_REMOVED lines=8> */
[----:B------:R1:W-:Y:S01]  /*4be0*/  STS.128 [R41+UR10], R4 ;  /* 0x0000000429007988 */ /* 0x0003e20008000c0a */
[----:B0-----:R-:W-:-:S02]  /*4bf0*/  F2FP.SATFINITE.E4M3.F32.PACK_AB_MERGE_C R29, R32, R19, R212 ;  /* 0x00000013201d723e */ /* 0x001fc400048070d4 */
[----:B------:R-:W-:Y:S02]  /*4c00*/  F2FP.SATFINITE.E4M3.F32.PACK_AB_MERGE_C R221, R224, R221, RZ ;  /* 0x000000dde0dd723e */ /* 0x000fe400048070ff */
[----:B------:R-:W-:Y:S02]  /*4c10*/  F2FP.SATFINITE.E4M3.F32.PACK_AB_MERGE_C R229, R230, R229, RZ ;  /* 0x000000e5e6e5723e */ /* 0x000fe400048070ff */
[----:B------:R-:W-:Y:S01]  /*4c20*/  F2FP.SATFINITE.E4M3.F32.PACK_AB_MERGE_C R231, R234, R231, RZ ;  /* 0x000000e7eae7723e */ /* 0x000fe200048070ff */
[----:B-1----:R-:W-:-:S04]  /*4c30*/  FADD R4, -R36, -INF ;  /* 0xff80000024047421 */ /* 0x002fc80000000100 */
[----:B------:R-:W-:Y:S01]  /*4c40*/  FMUL R32, R4, 1.4426950216293334961 ;  /* 0x3fb8aa3b04207820 */ /* 0x000fe20000400000 */
[----:B------:R-:W-:Y:S02]  /*4c50*/  F2FP.SATFINITE.E4M3.F32.PACK_AB_MERGE_C R213, R27, R26, RZ ;  /* 0x0000001a1bd5723e */ /* 0x000fe400048070ff */
[----:B------:R-:W-:Y:S02]  /*4c60*/  F2FP.SATFINITE.E4M3.F32.PACK_AB_MERGE_C R207, R23, R22, RZ ;  /* 0x0000001617cf723e */ /* 0x000fe400048070ff */
[----:B------:R-:W-:Y:S01]  /*4c70*/  F2FP.SATFINITE.E4M3.F32.PACK_AB_MERGE_C R20, R33, R28, R216 ;  /* 0x0000001c2114723e */ /* 0x000fe200048070d8 */
[----:B------:R-:W0:Y:S01]  /*4c80*/  MUFU.EX2 R32, R32 ;  /* 0x0000002000207308 */ /* 0x000e220000000800 */
[----:B------:R-:W-:Y:S02]  /*4c90*/  F2FP.SATFINITE.E4M3.F32.PACK_AB_MERGE_C R21, R65, R44, R221 ;  /* 0x0000002c4115723e */ /* 0x000fe400048070dd */
[----:B------:R-:W-:Y:S02]  /*4ca0*/  F2FP.SATFINITE.E4M3.F32.PACK_AB_MERGE_C R22, R206, R67, R228 ;  /* 0x00000043ce16723e */ /* 0x000fe400048070e4 */
[----:B------:R-:W-:-:S02]  /*4cb0*/  F2FP.SATFINITE.E4M3.F32.PACK_AB_MERGE_C R23, R13, R18, R229 ;  /* 0x000000120d17723e */ /* 0x000fc400048070e5 */
[----:B------:R-:W-:Y:S02]  /*4cc0*/  LOP3.LUT R33, R41, 0x10, RZ, 0x3c, !PT ;  /* 0x0000001029217812 */ /* 0x000fe400078e3cff */
[----:B------:R-:W-:Y:S02]  /*4cd0*/  F2FP.SATFINITE.E4M3.F32.PACK_AB_MERGE_C R25, R10, R9, R211 ;  /* 0x000000090a19723e */ /* 0x000fe400048070d3 */
[----:B------:R-:W-:Y:S02]  /*4ce0*/  F2FP.SATFINITE.E4M3.F32.PACK_AB_MERGE_C R24, R223, R8, R209 ;  /* 0x00000008df18723e */ /* 0x000fe400048070d1 */
[----:B------:R-:W-:Y:S02]  /*4cf0*/  F2FP.SATFINITE.E4M3.F32.PACK_AB_MERGE_C R26, R12, R11, R231 ;  /* 0x0000000b0c1a723e */ /* 0x000fe400048070e7 */
[----:B------:R-:W-:Y:S02]  /*4d00*/  F2FP.SATFINITE.E4M3.F32.PACK_AB_MERGE_C R27, R15, R14, R63 ;  /* 0x0000000e0f1b723e */ /* 0x000fe4000480703f */
[----:B------:R-:W-:-:S02]  /*4d10*/  F2FP.SATFINITE.E4M3.F32.PACK_AB_MERGE_C R30, R38, R31, R213 ;  /* 0x0000001f261e723e */ /* 0x000fc400048070d5 */
[----:B------:R-:W-:Y:S02]  /*4d20*/  LOP3.LUT R37, R41, 0x20, RZ, 0x3c, !PT ;  /* 0x0000002029257812 */ /* 0x000fe400078e3cff */
[----:B------:R-:W-:Y:S02]  /*4d30*/  F2FP.SATFINITE.E4M3.F32.PACK_AB_MERGE_C R28, R17, R16, R207 ;  /* 0x00000010111c723e */ /* 0x000fe400048070cf */
[----:B------:R-:W-:Y:S01]  /*4d40*/  F2FP.SATFINITE.E4M3.F32.PACK_AB_MERGE_C R31, R232, R45, R219 ;  /* 0x0000002de81f723e */ /* 0x000fe200048070db */
[----:B------:R1:W-:Y:S01]  /*4d50*/  STS.128 [R33+UR10], R20 ;  /* 0x0000001421007988 */ /* 0x0003e20008000c0a */
[----:B------:R-:W-:Y:S01]  /*4d60*/  LOP3.LUT R41, R41, 0x30, RZ, 0x3c, !PT ;  /* 0x0000003029297812 */ /* 0x000fe200078e3cff */
[----:B------:R-:W-:Y:S02]  /*4d70*/  UIADD3 UR13, UPT, UPT, UR13, -0x40, URZ ;  /* 0xffffffc00d0d7890 */ /* 0x000fe4000fffe0ff */
[----:B------:R1:W-:Y:S04]  /*4d80*/  STS.128 [R37+UR10], R24 ;  /* 0x0000001825007988 */ /* 0x0003e80008000c0a */
[----:B------:R1:W-:Y:S01]  /*4d90*/  STS.128 [R41+UR10], R28 ;  /* 0x0000001c29007988 */ /* 0x0003e20008000c0a */
[----:B------:R-:W2:Y:S01]  /*4da0*/  LDTM.16dp32bit_t0_t15.x16 R4, tmem[UR11] ;  /* 0x0000000b000479ee */ /* 0x000ea20008a00000 */
[----:B------:R-:W3:Y:S02]  /*4db0*/  LDTM.16dp32bit_t16_t31.x16 R4, tmem[UR11+0x10] ;  /* 0x0000100b000479ee */ /* 0x000ee40008a20000 */
[----:B------:R1:W4:Y:S01]  /*4dc0*/  SHFL.BFLY PT, R34, R35, 0x10, 0x1f ;  /* 0x0e001f0023227f89 */ /* 0x00032200000e0000 */
[----:B------:R-:W-:Y:S01]  /*4dd0*/  NOP ;  /* 0x0000000000007918 */ /* 0x000fe20000000000 */
[----:B0-----:R-:W-:Y:S05]  /*4de0*/  @!P1 BRA `(.L_x_9) ;  /* 0x0000000000489947 */ /* 0x001fea0003800000 */
[C---:B--23--:R-:W-:Y:S01]  /*4df0*/  FMUL R4, R32.reuse, R4 ;  /* 0x0000000420047220 */ /* 0x04cfe20000400000 */
[C---:B------:R-:W-:Y:S01]  /*4e00*/  FMUL R5, R32.reuse, R5 ;  /* 0x0000000520057220 */ /* 0x040fe20000400000 */
        /* <DEDUP_REMOVED lines=13> */
[----:B------:R-:W-:-:S04]  /*4ee0*/  FMUL R19, R32, R19 ;  /* 0x0000001320137220 */ /* 0x000fc80000400000 */
[----:B------:R0:W-:Y:S01]  /*4ef0*/  STTM.16dp32bit_t0_t15.x16 tmem[UR11], R4 ;  /* 0x00000004000079ed */ /* 0x0001e20008a0000b */
[----:B------:R0:W-:Y:S02]  /*4f00*/  STTM.16dp32bit_t16_t31.x16 tmem[UR11+0x10], R4 ;  /* 0x00001004000079ed */ /* 0x0001e40008a2000b */
.L_x_9:
[----:B---3--:R-:W3:Y:S02]  /*4f10*/  FENCE.VIEW.ASYNC.T ;  /* 0x00000000000073c6 */ /* 0x008ee40000000200 */
[----:B---3--:R-:W-:Y:S01]  /*4f20*/  BAR.SYNC.DEFER_BLOCKING 0x0 ;  /* 0x0000000000007b1d */ /* 0x008fe20000010000 */
[----:B-1--4-:R-:W-:Y:S01]  /*4f30*/  FADD R35, R35, R34 ;  /* 0x0000002223237221 */ /* 0x012fe20000000000 */
[----:B------:R-:W-:-:S03]  /*4f40*/  UISETP.GE.AND UP2, UPT, UR13, 0x1, UPT ;  /* 0x000000010d00788c */ /* 0x000fc6000bf46270 */
[----:B------:R-:W-:Y:S01]  /*4f50*/  FADD R35, R32, R35 ;  /* 0x0000002320237221 */ /* 0x000fe20000000000 */
[----:B------:R1:W-:Y:S06]  /*4f60*/  MEMBAR.ALL.CTA ;  /* 0x0000000000007992 */ /* 0x0003ec0000008000 */
[----:B-1----:R-:W1:Y:S02]  /*4f70*/  FENCE.VIEW.ASYNC.S ;  /* 0x00000000000073c6 */ /* 0x002e640000000000 */
[----:B-1----:R-:W-:Y:S06]  /*4f80*/  BAR.SYNC.DEFER_BLOCKING 0x0 ;  /* 0x0000000000007b1d */ /* 0x002fec0000010000 */
[----:B------:R-:W-:Y:S05]  /*4f90*/  @!P2 BRA `(.L_x_10) ;  /* 0x000000000084a947 */ /* 0x000fea0003800000 */
[----:B------:R-:W-:Y:S02]  /*4fa0*/  UIADD3 UR4, UPT, UPT, UR10, 0x2000, URZ ;  /* 0x000020000a047890 */ /* 0x000fe4000fffe0ff */
[----:B------:R-:W-:Y:S02]  /*4fb0*/  USHF.R.U32.HI UR6, URZ, 0x4, UR10 ;  /* 0x00000004ff067899 */ /* 0x000fe4000801160a */
[----:B------:R-:W-:Y:S02]  /*4fc0*/  USHF.R.U32.HI UR4, URZ, 0x4, UR4 ;  /* 0x00000004ff047899 */ /* 0x000fe40008011604 */
[----:B------:R-:W-:Y:S02]  /*4fd0*/  USGXT.U32 UR6, UR6, 0xe ;  /* 0x0000000e0606789a */ /* 0x000fe40008000000 */
[----:B------:R-:W-:Y:S02]  /*4fe0*/  USGXT.U32 UR14, UR4, 0xe ;  /* 0x0000000e040e789a */ /* 0x000fe40008000000 */
[----:B------:R-:W-:-:S02]  /*4ff0*/  UIADD3 UR28, UP3, UPT, UR6, 0x2, URZ ;  /* 0x00000002061c7890 */ /* 0x000fc4000ff7e0ff */
[----:B------:R-:W-:Y:S01]  /*5000*/  UIADD3 UR32, UP4, UPT, UR14, 0x2, URZ ;  /* 0x000000020e207890 */ /* 0x000fe2000ff9e0ff */
[----:B------:R-:W-:Y:S01]  /*5010*/  UMOV UR4, URZ ;  /* 0x000000ff00047c82 */ /* 0x000fe20008000000 */
[----:B------:R-:W-:Y:S01]  /*5020*/  UMOV UR34, 0x0 ;  /* 0x0000000000227882 */ /* 0x000fe20000000000 */
[----:B------:R-:W-:Y:S02]  /*5030*/  UIADD3.X UR29, UPT, UPT, UR4, 0x40004040, URZ, UP3, !UPT ;  /* 0x40004040041d7890 */ /* 0x000fe40009ffe4ff */
[----:B------:R-:W-:Y:S02]  /*5040*/  UIADD3.X UR33, UPT, UPT, UR4, 0x40004040, URZ, UP4, !UPT ;  /* 0x4000404004217890 */ /* 0x000fe4000a7fe4ff */
[----:B------:R-:W-:Y:S02]  /*5050*/  UIADD3.64 UR18, UPT, UPT, UR28, 0x2, URZ ;  /* 0x000000021c127897 */ /* 0x000fe4000fffe0ff */
[----:B------:R-:W-:Y:S02]  /*5060*/  UIADD3.64 UR20, UPT, UPT, UR32, 0x2, URZ ;  /* 0x0000000220147897 */ /* 0x000fe4000fffe0ff */
[----:B------:R-:W-:-:S02]  /*5070*/  UIADD3.64 UR24, UPT, UPT, UR28, 0x4, URZ ;  /* 0x000000041c187897 */ /* 0x000fc4000fffe0ff */
[----:B------:R-:W-:Y:S01]  /*5080*/  UIADD3.64 UR26, UPT, UPT, UR32, 0x4, URZ ;  /* 0x00000004201a7897 */ /* 0x000fe2000fffe0ff */
[----:B------:R-:W-:Y:S01]  /*5090*/  UMOV UR35, 0x4080010 ;  /* 0x0408001000237882 */ /* 0x000fe20000000000 */
[----:B------:R-:W-:Y:S01]  /*50a0*/  UMOV UR7, 0x40004040 ;  /* 0x4000404000077882 */ /* 0x000fe20000000000 */
[----:B------:R-:W-:Y:S01]  /*50b0*/  UMOV UR15, 0x40004040 ;  /* 0x40004040000f7882 */ /* 0x000fe20000000000 */
[----:B------:R-:W-:Y:S01]  /*50c0*/  UMOV UR36, 0x0 ;  /* 0x0000000000247882 */ /* 0x000fe20000000000 */
[----:B------:R-:W-:Y:S01]  /*50d0*/  UMOV UR37, 0x4080010 ;  /* 0x0408001000257882 */ /* 0x000fe20000000000 */
[----:B------:R-:W-:Y:S01]  /*50e0*/  UMOV UR38, 0x0 ;  /* 0x0000000000267882 */ /* 0x000fe20000000000 */
[----:B------:R-:W-:Y:S01]  /*50f0*/  UMOV UR39, 0x4080010 ;  /* 0x0408001000277882 */ /* 0x000fe20000000000 */
[----:B------:R-:W-:Y:S01]  /*5100*/  UMOV UR4, UR12 ;  /* 0x0000000c00047c82 */ /* 0x000fe20008000000 */
[----:B------:R-:W-:Y:S01]  /*5110*/  UMOV UR5, URZ ;  /* 0x000000ff00057c82 */ /* 0x000fe20008000000 */
[----:B------:R1:W-:Y:S01]  /*5120*/  UTCQMMA gdesc[UR6], gdesc[UR14], tmem[UR8], tmem[UR34], idesc[UR35], UPT ;  /* 0x00ff220e060075ea */ /* 0x0003e2000b800308 */
[----:B------:R-:W-:Y:S01]  /*5130*/  UMOV UR40, 0x0 ;  /* 0x0000000000287882 */ /* 0x000fe20000000000 */
[----:B------:R-:W-:Y:S01]  /*5140*/  UMOV UR41, 0x4080010 ;  /* 0x0408001000297882 */ /* 0x000fe20000000000 */
[----:B------:R1:W-:Y:S01]  /*5150*/  UTCQMMA gdesc[UR28], gdesc[UR32], tmem[UR8], tmem[UR36], idesc[UR37], UPT ;  /* 0x00ff24201c0075ea */ /* 0x0003e2000b800308 */
[----:B------:R-:W-:Y:S01]  /*5160*/  UMOV UR4, UR4 ;  /* 0x0000000400047c82 */ /* 0x000fe20008000000 */
[----:B------:R1:W-:Y:S01]  /*5170*/  UTCQMMA gdesc[UR18], gdesc[UR20], tmem[UR8], tmem[UR38], idesc[UR39], UPT ;  /* 0x00ff2614120075ea */ /* 0x0003e2000b800308 */
[----:B------:R1:W-:Y:S01]  /*5180*/  UTCQMMA gdesc[UR24], gdesc[UR26], tmem[UR8], tmem[UR40], idesc[UR41], UPT ;  /* 0x00ff281a180075ea */ /* 0x0003e2000b800308 */
[----:B------:R1:W-:Y:S01]  /*5190*/  UTCBAR [UR4], URZ ;  /* 0x000000ff040073e9 */ /* 0x0003e200080000ff */
[----:B------:R-:W-:Y:S01]  /*51a0*/  NOP ;  /* 0x0000000000007918 */ /* 0x000fe20000000000 */
.L_x_10:
[----:B------:R-:W-:Y:S01]  /*51b0*/  FSEL R36, R36, -INF , P1 ;  /* 0xff80000024247808 */ /* 0x000fe20000800000 */
[----:B-1----:R-:W-:Y:S01]  /*51c0*/  UMOV UR4, URZ ;  /* 0x000000ff00047c82 */ /* 0x002fe20008000000 */
[----:B------:R-:W-:Y:S01]  /*51d0*/  FSEL R200, R35, 1, P1 ;  /* 0x3f80000023c87808 */ /* 0x000fe20000800000 */
[----:B------:R-:W-:Y:S06]  /*51e0*/  BRA.U !UP2, `(.L_x_11) ;  /* 0x000000450a207547 */ /* 0x000fec000b800000 */
[----:B------:R-:W1:Y:S01]  /*51f0*/  LDCU UR25, c[0x0][0x3d4] ;  /* 0x00007a80ff1977ac */ /* 0x000e620008000800 */
[----:B------:R-:W-:Y:S02]  /*5200*/  IMAD.MOV.U32 R201, RZ, RZ, R36 ;  /* 0x000000ffffc97224 */ /* 0x000fe400078e0024 */
[----:B------:R-:W-:Y:S01]  /*5210*/  IMAD.MOV.U32 R202, RZ, RZ, RZ ;  /* 0x000000ffffca7224 */ /* 0x000fe200078e00ff */
[----:B------:R-:W3:Y:S01]  /*5220*/  LDCU UR26, c[0x0][0x3c4] ;  /* 0x00007880ff1a77ac */ /* 0x000ee20008000800 */
[----:B------:R-:W-:Y:S02]  /*5230*/  UIADD3 UR6, UPT, UPT, UR10, 0x4000, URZ ;  /* 0x000040000a067890 */ /* 0x000fe4000fffe0ff */
[----:B------:R-:W-:Y:S02]  /*5240*/  USHF.R.U32.HI UR14, URZ, 0x4, UR16 ;  /* 0x00000004ff0e7899 */ /* 0x000fe40008011610 */
[----:B------:R-:W-:Y:S02]  /*5250*/  USHF.R.U32.HI UR16, URZ, 0x4, UR10 ;  /* 0x00000004ff107899 */ /* 0x000fe4000801160a */
[----:B------:R-:W-:-:S02]  /*5260*/  USHF.R.U32.HI UR6, URZ, 0x4, UR6 ;  /* 0x00000004ff067899 */ /* 0x000fc40008011606 */
[----:B------:R-:W-:Y:S02]  /*5270*/  USGXT.U32 UR16, UR16, 0xe ;  /* 0x0000000e1010789a */ /* 0x000fe40008000000 */
[----:B------:R-:W-:Y:S02]  /*5280*/  USGXT.U32 UR24, UR6, 0xe ;  /* 0x0000000e0618789a */ /* 0x000fe40008000000 */
[----:B------:R-:W-:Y:S02]  /*5290*/  UIADD3 UR34, UP4, UPT, UR16, 0x2, URZ ;  /* 0x0000000210227890 */ /* 0x000fe4000ff9e0ff */
[----:B------:R-:W-:Y:S02]  /*52a0*/  UIADD3 UR32, UP3, UPT, UR24, 0x2, URZ ;  /* 0x0000000218207890 */ /* 0x000fe4000ff7e0ff */
[----:B------:R-:W-:Y:S01]  /*52b0*/  UIADD3 UR7, UPT, UPT, UR10, 0x5000, URZ ;  /* 0x000050000a077890 */ /* 0x000fe2000fffe0ff */
[----:B------:R-:W-:Y:S01]  /*52c0*/  UMOV UR5, URZ ;  /* 0x000000ff00057c82 */ /* 0x000fe20008000000 */
[----:B------:R-:W-:Y:S01]  /*52d0*/  UMOV UR4, URZ ;  /* 0x000000ff00047c82 */ /* 0x000fe20008000000 */
[----:B-1----:R-:W-:-:S02]  /*52e0*/  USHF.L.U32 UR25, UR25, 0x7, URZ ;  /* 0x0000000719197899 */ /* 0x002fc400080006ff */
[----:B---3--:R-:W-:Y:S02]  /*52f0*/  USHF.L.U32 UR26, UR26, 0x7, URZ ;  /* 0x000000071a1a7899 */ /* 0x008fe400080006ff */
[----:B------:R-:W-:Y:S02]  /*5300*/  UIADD3.X UR35, UPT, UPT, UR5, 0x40004040, URZ, UP4, !UPT ;  /* 0x4000404005237890 */ /* 0x000fe4000a7fe4ff */
[----:B------:R-:W-:Y:S02]  /*5310*/  UIADD3.X UR33, UPT, UPT, UR4, 0x40004040, URZ, UP3, !UPT ;  /* 0x4000404004217890 */ /* 0x000fe40009ffe4ff */
[----:B------:R-:W-:Y:S02]  /*5320*/  USHF.R.U32.HI UR7, URZ, 0x4, UR7 ;  /* 0x00000004ff077899 */ /* 0x000fe40008011607 */
[----:B------:R-:W-:Y:S02]  /*5330*/  UIADD3 UR36, UP4, UPT, UR34, 0x2, URZ ;  /* 0x0000000222247890 */ /* 0x000fe4000ff9e0ff */
[----:B------:R-:W-:-:S02]  /*5340*/  UIADD3 UR38, UP3, UPT, UR34, 0x4, URZ ;  /* 0x0000000422267890 */ /* 0x000fc4000ff7e0ff */
[----:B------:R-:W-:Y:S01]  /*5350*/  UISETP.NE.U32.AND UP2, UPT, UR17, URZ, UPT ;  /* 0x000000ff1100728c */ /* 0x000fe2000bf45070 */
[----:B------:R-:W1:Y:S01]  /*5360*/  LDCU UR46, c[0x0][0x3a8] ;  /* 0x00007500ff2e77ac */ /* 0x000e620008000800 */
[----:B------:R-:W-:Y:S02]  /*5370*/  USGXT.U32 UR14, UR14, 0xe ;  /* 0x0000000e0e0e789a */ /* 0x000fe40008000000 */
[----:B------:R-:W-:Y:S02]  /*5380*/  USGXT.U32 UR45, UR7, 0xe ;  /* 0x0000000e072d789a */ /* 0x000fe40008000000 */
[----:B------:R-:W-:Y:S02]  /*5390*/  UIADD3.X UR37, UPT, UPT, UR35, URZ, URZ, UP4, !UPT ;  /* 0x000000ff23257290 */ /* 0x000fe4000a7fe4ff */
[----:B------:R-:W-:Y:S02]  /*53a0*/  UIADD3.X UR39, UPT, UPT, UR35, URZ, URZ, UP3, !UPT ;  /* 0x000000ff23277290 */ /* 0x000fe40009ffe4ff */
[----:B------:R-:W-:-:S02]  /*53b0*/  UIADD3.64 UR40, UPT, UPT, UR32, 0x2, URZ ;  /* 0x0000000220287897 */ /* 0x000fc4000fffe0ff */
[----:B------:R-:W-:Y:S01]  /*53c0*/  UIADD3.64 UR42, UPT, UPT, UR32, 0x4, URZ ;  /* 0x00000004202a7897 */ /* 0x000fe2000fffe0ff */
[----:B------:R-:W-:Y:S01]  /*53d0*/  UMOV UR27, 0x1 ;  /* 0x00000001001b7882 */ /* 0x000fe20000000000 */
[----:B------:R-:W-:Y:S01]  /*53e0*/  UMOV UR6, URZ ;  /* 0x000000ff00067c82 */ /* 0x000fe20008000000 */
[----:B------:R-:W-:Y:S01]  /*53f0*/  UMOV UR28, UR26 ;  /* 0x0000001a001c7c82 */ /* 0x000fe20008000000 */
[----:B------:R-:W-:-:S08]  /*5400*/  UMOV UR29, UR25 ;  /* 0x00000019001d7c82 */ /* 0x000fd00008000000 */
.L_x_16:
[----:B------:R-:W-:Y:S02]  /*5410*/  USHF.R.S32.HI UR4, URZ, 0x1f, UR28 ;  /* 0x0000001fff047899 */ /* 0x000fe4000801141c */
[----:B0-2---:R-:W-:Y:S02]  /*5420*/  IADD3 R4, P1, PT, R130, UR28, RZ ;  /* 0x0000001c82047c10 */ /* 0x005fe4000ff3e0ff */
[----:B------:R-:W-:Y:S02]  /*5430*/  IADD3 R6, P2, PT, R126, UR28, RZ ;  /* 0x0000001c7e067c10 */ /* 0x000fe4000ff5e0ff */
[----:B------:R-:W-:Y:S02]  /*5440*/  IADD3.X R5, PT, PT, R131, UR4, RZ, P1, !PT ;  /* 0x0000000483057c10 */ /* 0x000fe40008ffe4ff */
[----:B------:R-:W-:Y:S02]  /*5450*/  IADD3 R8, P1, PT, R122, UR28, RZ ;  /* 0x0000001c7a087c10 */ /* 0x000fe4000ff3e0ff */
[----:B------:R-:W-:Y:S01]  /*5460*/  IADD3.X R7, PT, PT, R127, UR4, RZ, P2, !PT ;  /* 0x000000047f077c10 */ /* 0x000fe200097fe4ff */
[----:B------:R0:W2:Y:S01]  /*5470*/  LDG.E.U8 R22, desc[UR22][R4.64] ;  /* 0x0000001604167981 */ /* 0x0000a2000c1e1100 */
[----:B------:R-:W-:-:S02]  /*5480*/  IADD3.X R9, PT, PT, R123, UR4, RZ, P1, !PT ;  /* 0x000000047b097c10 */ /* 0x000fc40008ffe4ff */
[----:B------:R-:W-:Y:S01]  /*5490*/  IADD3 R10, P2, PT, R70, UR28, RZ ;  /* 0x0000001c460a7c10 */ /* 0x000fe2000ff5e0ff */
[----:B------:R3:W4:Y:S01]  /*54a0*/  LDG.E.U8 R24, desc[UR22][R6.64] ;  /* 0x0000001606187981 */ /* 0x000722000c1e1100 */
[----:B------:R-:W-:Y:S02]  /*54b0*/  IADD3 R12, P1, PT, R74, UR28, RZ ;  /* 0x0000001c4a0c7c10 */ /* 0x000fe4000ff3e0ff */
[----:B------:R-:W-:Y:S01]  /*54c0*/  IADD3.X R11, PT, PT, R71, UR4, RZ, P2, !PT ;  /* 0x00000004470b7c10 */ /* 0x000fe200097fe4ff */
[----:B------:R5:W4:Y:S01]  /*54d0*/  LDG.E.U8 R26, desc[UR22][R8.64] ;  /* 0x00000016081a7981 */ /* 0x000b22000c1e1100 */
[----:B------:R-:W-:Y:S02]  /*54e0*/  IADD3.X R13, PT, PT, R75, UR4, RZ, P1, !PT ;  /* 0x000000044b0d7c10 */ /* 0x000fe40008ffe4ff */
[----:B------:R-:W-:Y:S01]  /*54f0*/  IADD3 R14, P2, PT, R78, UR28, RZ ;  /* 0x0000001c4e0e7c10 */ /* 0x000fe2000ff5e0ff */
[----:B------:R1:W4:Y:S01]  /*5500*/  LDG.E.U8 R28, desc[UR22][R10.64] ;  /* 0x000000160a1c7981 */ /* 0x000322000c1e1100 */
[----:B------:R-:W-:-:S02]  /*5510*/  IADD3 R16, P1, PT, R82, UR28, RZ ;  /* 0x0000001c52107c10 */ /* 0x000fc4000ff3e0ff */
[----:B------:R-:W-:Y:S01]  /*5520*/  IADD3.X R15, PT, PT, R79, UR4, RZ, P2, !PT ;  /* 0x000000044f0f7c10 */ /* 0x000fe200097fe4ff */
[----:B------:R1:W4:Y:S01]  /*5530*/  LDG.E.U8 R30, desc[UR22][R12.64] ;  /* 0x000000160c1e7981 */ /* 0x000322000c1e1100 */
[----:B------:R-:W-:Y:S02]  /*5540*/  IADD3.X R17, PT, PT, R83, UR4, RZ, P1, !PT ;  /* 0x0000000453117c10 */ /* 0x000fe40008ffe4ff */
[----:B0-----:R-:W-:Y:S01]  /*5550*/  IADD3 R4, P2, PT, R86, UR28, RZ ;  /* 0x0000001c56047c10 */ /* 0x001fe2000ff5e0ff */
[----:B------:R0:W4:Y:S01]  /*5560*/  LDG.E.U8 R32, desc[UR22][R14.64] ;  /* 0x000000160e207981 */ /* 0x000122000c1e1100 */
[----:B---3--:R-:W-:Y:S02]  /*5570*/  IADD3 R6, P1, PT, R90, UR28, RZ ;  /* 0x0000001c5a067c10 */ /* 0x008fe4000ff3e0ff */
[----:B------:R-:W-:Y:S01]  /*5580*/  IADD3.X R5, PT, PT, R87, UR4, RZ, P2, !PT ;  /* 0x0000000457057c10 */ /* 0x000fe200097fe4ff */
[----:B------:R3:W4:Y:S01]  /*5590*/  LDG.E.U8 R34, desc[UR22][R16.64] ;  /* 0x0000001610227981 */ /* 0x000722000c1e1100 */
[----:B------:R-:W-:-:S02]  /*55a0*/  IADD3.X R7, PT, PT, R91, UR4, RZ, P1, !PT ;  /* 0x000000045b077c10 */ /* 0x000fc40008ffe4ff */
[----:B-----5:R-:W-:Y:S01]  /*55b0*/  IADD3 R8, P2, PT, R94, UR28, RZ ;  /* 0x0000001c5e087c10 */ /* 0x020fe2000ff5e0ff */
[----:B------:R5:W4:Y:S01]  /*55c0*/  LDG.E.U8 R36, desc[UR22][R4.64] ;  /* 0x0000001604247981 */ /* 0x000b22000c1e1100 */
[----:B-1----:R-:W-:Y:S02]  /*55d0*/  IADD3 R10, P1, PT, R98, UR28, RZ ;  /* 0x0000001c620a7c10 */ /* 0x002fe4000ff3e0ff */
[----:B------:R-:W-:Y:S01]  /*55e0*/  IADD3.X R9, PT, PT, R95, UR4, RZ, P2, !PT ;  /* 0x000000045f097c10 */ /* 0x000fe200097fe4ff */
[----:B------:R1:W4:Y:S01]  /*55f0*/  LDG.E.U8 R38, desc[UR22][R6.64] ;  /* 0x0000001606267981 */ /* 0x000322000c1e1100 */
[----:B------:R-:W-:Y:S02]  /*5600*/  IADD3.X R11, PT, PT, R99, UR4, RZ, P1, !PT ;  /* 0x00000004630b7c10 */ /* 0x000fe40008ffe4ff */
[----:B------:R-:W-:Y:S01]  /*5610*/  IADD3 R12, P2, PT, R102, UR28, RZ ;  /* 0x0000001c660c7c10 */ /* 0x000fe2000ff5e0ff */
[----:B------:R1:W4:Y:S01]  /*5620*/  LDG.E.U8 R40, desc[UR22][R8.64] ;  /* 0x0000001608287981 */ /* 0x000322000c1e1100 */
[----:B0-----:R-:W-:-:S02]  /*5630*/  IADD3 R14, P1, PT, R106, UR28, RZ ;  /* 0x0000001c6a0e7c10 */ /* 0x001fc4000ff3e0ff */
[----:B------:R-:W-:Y:S01]  /*5640*/  IADD3.X R13, PT, PT, R103, UR4, RZ, P2, !PT ;  /* 0x00000004670d7c10 */ /* 0x000fe200097fe4ff */
[----:B------:R0:W4:Y:S01]  /*5650*/  LDG.E.U8 R42, desc[UR22][R10.64] ;  /* 0x000000160a2a7981 */ /* 0x000122000c1e1100 */
[----:B------:R-:W-:Y:S02]  /*5660*/  IADD3.X R15, PT, PT, R107, UR4, RZ, P1, !PT ;  /* 0x000000046b0f7c10 */ /* 0x000fe40008ffe4ff */
[----:B---3--:R-:W-:Y:S01]  /*5670*/  IADD3 R16, P2, PT, R110, UR28, RZ ;  /* 0x0000001c6e107c10 */ /* 0x008fe2000ff5e0ff */
[----:B------:R3:W4:Y:S01]  /*5680*/  LDG.E.U8 R44, desc[UR22][R12.64] ;  /* 0x000000160c2c7981 */ /* 0x000722000c1e1100 */
[----:B------:R-:W-:Y:S02]  /*5690*/  IADD3 R18, P1, PT, R114, UR28, RZ ;  /* 0x0000001c72127c10 */ /* 0x000fe4000ff3e0ff */
[----:B------:R-:W-:Y:S01]  /*56a0*/  IADD3.X R17, PT, PT, R111, UR4, RZ, P2, !PT ;  /* 0x000000046f117c10 */ /* 0x000fe200097fe4ff */
[----:B------:R0:W4:Y:S01]  /*56b0*/  LDG.E.U8 R46, desc[UR22][R14.64] ;  /* 0x000000160e2e7981 */ /* 0x000122000c1e1100 */
[----:B------:R-:W-:-:S02]  /*56c0*/  IADD3.X R19, PT, PT, R115, UR4, RZ, P1, !PT ;  /* 0x0000000473137c10 */ /* 0x000fc40008ffe4ff */
[----:B------:R-:W-:Y:S01]  /*56d0*/  IADD3 R20, P2, PT, R118, UR28, RZ ;  /* 0x0000001c76147c10 */ /* 0x000fe2000ff5e0ff */
[----:B------:R0:W4:Y:S01]  /*56e0*/  LDG.E.U8 R48, desc[UR22][R16.64] ;  /* 0x0000001610307981 */ /* 0x000122000c1e1100 */
[----:B-----5:R-:W-:Y:S02]  /*56f0*/  IADD3 R4, P1, PT, R128, UR28, RZ ;  /* 0x0000001c80047c10 */ /* 0x020fe4000ff3e0ff */
[----:B------:R-:W-:Y:S01]  /*5700*/  IADD3.X R21, PT, PT, R119, UR4, RZ, P2, !PT ;  /* 0x0000000477157c10 */ /* 0x000fe200097fe4ff */
[----:B------:R-:W5:Y:S01]  /*5710*/  LDG.E.U8 R18, desc[UR22][R18.64] ;  /* 0x0000001612127981 */ /* 0x000f62000c1e1100 */
[----:B------:R-:W-:Y:S02]  /*5720*/  IADD3.X R5, PT, PT, R129, UR4, RZ, P1, !PT ;  /* 0x0000000481057c10 */ /* 0x000fe40008ffe4ff */
[----:B-1----:R-:W-:Y:S01]  /*5730*/  IADD3 R6, P2, PT, R124, UR28, RZ ;  /* 0x0000001c7c067c10 */ /* 0x002fe2000ff5e0ff */
[----:B------:R-:W5:Y:S01]  /*5740*/  LDG.E.U8 R20, desc[UR22][R20.64] ;  /* 0x0000001614147981 */ /* 0x000f62000c1e1100 */
[----:B------:R-:W-:-:S02]  /*5750*/  IADD3 R8, P1, PT, R68, UR28, RZ ;  /* 0x0000001c44087c10 */ /* 0x000fc4000ff3e0ff */
[----:B------:R-:W-:Y:S01]  /*5760*/  IADD3.X R7, PT, PT, R125, UR4, RZ, P2, !PT ;  /* 0x000000047d077c10 */ /* 0x000fe200097fe4ff */
[----:B------:R1:W5:Y:S01]  /*5770*/  LDG.E.U8 R23, desc[UR22][R4.64] ;  /* 0x0000001604177981 */ /* 0x000362000c1e1100 */
[----:B------:R-:W-:Y:S02]  /*5780*/  IADD3.X R9, PT, PT, R69, UR4, RZ, P1, !PT ;  /* 0x0000000445097c10 */ /* 0x000fe40008ffe4ff */
[----:B0-----:R-:W-:Y:S01]  /*5790*/  IADD3 R10, P2, PT, R72, UR28, RZ ;  /* 0x0000001c480a7c10 */ /* 0x001fe2000ff5e0ff */
[----:B------:R0:W5:Y:S01]  /*57a0*/  LDG.E.U8 R25, desc[UR22][R6.64] ;  /* 0x0000001606197981 */ /* 0x000162000c1e1100 */
[----:B---3--:R-:W-:Y:S02]  /*57b0*/  IADD3 R12, P1, PT, R76, UR28, RZ ;  /* 0x0000001c4c0c7c10 */ /* 0x008fe4000ff3e0ff */
[----:B------:R-:W-:Y:S01]  /*57c0*/  IADD3.X R11, PT, PT, R73, UR4, RZ, P2, !PT ;  /* 0x00000004490b7c10 */ /* 0x000fe200097fe4ff */
[----:B------:R3:W5:Y:S01]  /*57d0*/  LDG.E.U8 R19, desc[UR22][R8.64] ;  /* 0x0000001608137981 */ /* 0x000762000c1e1100 */
[----:B------:R-:W-:-:S02]  /*57e0*/  IADD3.X R13, PT, PT, R77, UR4, RZ, P1, !PT ;  /* 0x000000044d0d7c10 */ /* 0x000fc40008ffe4ff */
[----:B------:R-:W-:Y:S01]  /*57f0*/  IADD3 R14, P2, PT, R80, UR28, RZ ;  /* 0x0000001c500e7c10 */ /* 0x000fe2000ff5e0ff */
[----:B------:R3:W5:Y:S01]  /*5800*/  LDG.E.U8 R21, desc[UR22][R10.64] ;  /* 0x000000160a157981 */ /* 0x000762000c1e1100 */
[----:B------:R-:W-:Y:S02]  /*5810*/  IADD3 R16, P1, PT, R84, UR28, RZ ;  /* 0x0000001c54107c10 */ /* 0x000fe4000ff3e0ff */
[----:B------:R-:W-:Y:S01]  /*5820*/  IADD3.X R15, PT, PT, R81, UR4, RZ, P2, !PT ;  /* 0x00000004510f7c10 */ /* 0x000fe200097fe4ff */
[----:B------:R3:W5:Y:S01]  /*5830*/  LDG.E.U8 R27, desc[UR22][R12.64] ;  /* 0x000000160c1b7981 */ /* 0x000762000c1e1100 */
[----:B------:R-:W-:Y:S02]  /*5840*/  IADD3.X R17, PT, PT, R85, UR4, RZ, P1, !PT ;  /* 0x0000000455117c10 */ /* 0x000fe40008ffe4ff */
[----:B-1----:R-:W-:Y:S01]  /*5850*/  IADD3 R4, P2, PT, R88, UR28, RZ ;  /* 0x0000001c58047c10 */ /* 0x002fe2000ff5e0ff */
[----:B------:R1:W5:Y:S01]  /*5860*/  LDG.E.U8 R29, desc[UR22][R14.64] ;  /* 0x000000160e1d7981 */ /* 0x000362000c1e1100 */
[----:B0-----:R-:W-:-:S02]  /*5870*/  IADD3 R6, P1, PT, R92, UR28, RZ ;  /* 0x0000001c5c067c10 */ /* 0x001fc4000ff3e0ff */
[----:B------:R-:W-:Y:S01]  /*5880*/  IADD3.X R5, PT, PT, R89, UR4, RZ, P2, !PT ;  /* 0x0000000459057c10 */ /* 0x000fe200097fe4ff */
[----:B------:R0:W5:Y:S01]  /*5890*/  LDG.E.U8 R31, desc[UR22][R16.64] ;  /* 0x00000016101f7981 */ /* 0x000162000c1e1100 */
[----:B------:R-:W-:Y:S02]  /*58a0*/  IADD3.X R7, PT, PT, R93, UR4, RZ, P1, !PT ;  /* 0x000000045d077c10 */ /* 0x000fe40008ffe4ff */
[----:B---3--:R-:W-:Y:S01]  /*58b0*/  IADD3 R8, P2, PT, R96, UR28, RZ ;  /* 0x0000001c60087c10 */ /* 0x008fe2000ff5e0ff */
[----:B------:R3:W5:Y:S01]  /*58c0*/  LDG.E.U8 R33, desc[UR22][R4.64] ;  /* 0x0000001604217981 */ /* 0x000762000c1e1100 */
[----:B------:R-:W-:Y:S02]  /*58d0*/  IADD3 R10, P1, PT, R100, UR28, RZ ;  /* 0x0000001c640a7c10 */ /* 0x000fe4000ff3e0ff */
[----:B------:R-:W-:Y:S01]  /*58e0*/  IADD3.X R9, PT, PT, R97, UR4, RZ, P2, !PT ;  /* 0x0000000461097c10 */ /* 0x000fe200097fe4ff */
[----:B------:R0:W5:Y:S01]  /*58f0*/  LDG.E.U8 R35, desc[UR22][R6.64] ;  /* 0x0000001606237981 */ /* 0x000162000c1e1100 */
[----:B------:R-:W-:-:S02]  /*5900*/  IADD3.X R11, PT, PT, R101, UR4, RZ, P1, !PT ;  /* 0x00000004650b7c10 */ /* 0x000fc40008ffe4ff */
[----:B------:R-:W-:Y:S02]  /*5910*/  IADD3 R12, P2, PT, R104, UR28, RZ ;  /* 0x0000001c680c7c10 */ /* 0x000fe4000ff5e0ff */
[----:B-1----:R-:W-:Y:S01]  /*5920*/  IADD3 R14, P1, PT, R108, UR28, RZ ;  /* 0x0000001c6c0e7c10 */ /* 0x002fe2000ff3e0ff */
[----:B------:R-:W5:Y:S01]  /*5930*/  LDG.E.U8 R9, desc[UR22][R8.64] ;  /* 0x0000001608097981 */ /* 0x000f62000c1e1100 */
[----:B------:R-:W-:Y:S02]  /*5940*/  IADD3.X R13, PT, PT, R105, UR4, RZ, P2, !PT ;  /* 0x00000004690d7c10 */ /* 0x000fe400097fe4ff */
[----:B------:R-:W-:Y:S01]  /*5950*/  IADD3.X R15, PT, PT, R109, UR4, RZ, P1, !PT ;  /* 0x000000046d0f7c10 */ /* 0x000fe20008ffe4ff */
[----:B------:R-:W5:Y:S01]  /*5960*/  LDG.E.U8 R11, desc[UR22][R10.64] ;  /* 0x000000160a0b7981 */ /* 0x000f62000c1e1100 */
[----:B0-----:R-:W-:Y:S02]  /*5970*/  IADD3 R16, P2, PT, R112, UR28, RZ ;  /* 0x0000001c70107c10 */ /* 0x001fe4000ff5e0ff */
[----:B---3--:R-:W-:Y:S01]  /*5980*/  IADD3 R4, P3, PT, R116, UR28, RZ ;  /* 0x0000001c74047c10 */ /* 0x008fe2000ff7e0ff */
[----:B------:R0:W3:Y:S01]  /*5990*/  LDG.E.U8 R13, desc[UR22][R12.64] ;  /* 0x000000160c0d7981 */ /* 0x0000e2000c1e1100 */
[----:B------:R-:W-:-:S02]  /*59a0*/  IADD3 R6, P1, PT, R120, UR28, RZ ;  /* 0x0000001c78067c10 */ /* 0x000fc4000ff3e0ff */
[----:B------:R-:W-:Y:S01]  /*59b0*/  IADD3.X R17, PT, PT, R113, UR4, RZ, P2, !PT ;  /* 0x0000000471117c10 */ /* 0x000fe200097fe4ff */
[----:B------:R1:W3:Y:S01]  /*59c0*/  LDG.E.U8 R15, desc[UR22][R14.64] ;  /* 0x000000160e0f7981 */ /* 0x0002e2000c1e1100 */
[----:B------:R-:W-:Y:S02]  /*59d0*/  IADD3.X R5, PT, PT, R117, UR4, RZ, P3, !PT ;  /* 0x0000000475057c10 */ /* 0x000fe40009ffe4ff */
[----:B------:R-:W-:Y:S02]  /*59e0*/  IADD3.X R7, PT, PT, R121, UR4, RZ, P1, !PT ;  /* 0x0000000479077c10 */ /* 0x000fe40008ffe4ff */
[----:B------:R-:W3:Y:S04]  /*59f0*/  LDG.E.U8 R17, desc[UR22][R16.64] ;  /* 0x0000001610117981 */ /* 0x000ee8000c1e1100 */
[----:B------:R0:W3:Y:S04]  /*5a00*/  LDG.E.U8 R5, desc[UR22][R4.64] ;  /* 0x0000001604057981 */ /* 0x0000e8000c1e1100 */
[----:B------:R0:W3:Y:S01]  /*5a10*/  LDG.E.U8 R7, desc[UR22][R6.64] ;  /* 0x0000001606077981 */ /* 0x0000e2000c1e1100 */
[----:B------:R-:W-:Y:S01]  /*5a20*/  LOP3.LUT R217, R132, 0x40, RZ, 0xc0, !PT ;  /* 0x0000004084d97812 */ /* 0x000fe200078ec0ff */
[----:B------:R-:W-:-:S04]  /*5a30*/  UIADD3 UR44, UPT, UPT, UR6, 0x80, URZ ;  /* 0x00000080062c7890 */ /* 0x000fc8000fffe0ff */
[----:B------:R-:W-:Y:S01]  /*5a40*/  VIADD R219, R217, UR6 ;  /* 0x00000006d9db7c36 */ /* 0x000fe20008000000 */
[----:B------:R-:W-:Y:S02]  /*5a50*/  UMOV UR6, 0x1 ;  /* 0x0000000100067882 */ /* 0x000fe40000000000 */
[----:B------:R-:W-:-:S04]  /*5a60*/  @!UP1 UIADD3 UR6, UPT, UPT, -UR6, 0x100000, URZ ;  /* 0x0010000006069890 */ /* 0x000fc8000fffe1ff */
[----:B------:R-:W-:Y:S02]  /*5a70*/  @!UP1 USHF.L.U32 UR7, UR6, 0xb, URZ ;  /* 0x0000000b06079899 */ /* 0x000fe400080006ff */
[----:B------:R-:W-:Y:S01]  /*5a80*/  @!UP1 USHF.L.U32 UR6, UR6, 0x1, URZ ;  /* 0x0000000106069899 */ /* 0x000fe200080006ff */
[----:B------:R-:W-:Y:S01]  /*5a90*/  VOTEU.ALL UP3, P0 ;  /* 0x0000000000ff7886 */ /* 0x000fe20000060000 */
[----:B0-----:R-:W-:Y:S02]  /*5aa0*/  IMAD.U32 R12, RZ, RZ, UR44 ;  /* 0x0000002cff0c7e24 */ /* 0x001fe4000f8e00ff */
[C---:B------:R-:W-:Y:S02]  /*5ab0*/  VIADD R8, R219.reuse, 0x82 ;  /* 0x00000082db087836 */ /* 0x040fe40000000000 */
[----:B-1----:R-:W-:Y:S01]  /*5ac0*/  IMAD.U32 R14, RZ, RZ, UR44 ;  /* 0x0000002cff0e7e24 */ /* 0x002fe2000f8e00ff */
[--C-:B------:R-:W-:Y:S01]  /*5ad0*/  LOP3.LUT R4, R12, 0x37, R217.reuse, 0xfe, !PT ;  /* 0x000000370c047812 */ /* 0x100fe200078efed9 */
[----:B------:R-:W-:Y:S01]  /*5ae0*/  VIADD R10, R219, 0x84 ;  /* 0x00000084db0a7836 */ /* 0x000fe20000000000 */
[----:B------:R-:W-:Y:S01]  /*5af0*/  ISETP.GE.AND P2, PT, R3, R8, PT ;  /* 0x000000080300720c */ /* 0x000fe20003f46270 */
[----:B------:R-:W-:Y:S01]  /*5b00*/  VIADD R8, R219, 0x83 ;  /* 0x00000083db087836 */ /* 0x000fe20000000000 */
[----:B------:R-:W-:Y:S01]  /*5b10*/  ISETP.GE.AND P1, PT, R3, R4, PT ;  /* 0x000000040300720c */ /* 0x000fe20003f26270 */
[----:B------:R-:W-:Y:S01]  /*5b20*/  IMAD.U32 R4, RZ, RZ, UR44 ;  /* 0x0000002cff047e24 */ /* 0x000fe2000f8e00ff */
[----:B------:R-:W-:-:S02]  /*5b30*/  LOP3.LUT R6, R14, 0x36, R217, 0xfe, !PT ;  /* 0x000000360e067812 */ /* 0x000fc400078efed9 */
[C---:B------:R-:W-:Y:S02]  /*5b40*/  ISETP.GE.AND P3, PT, R3.reuse, R8, PT ;  /* 0x000000080300720c */ /* 0x040fe40003f66270 */
[C---:B------:R-:W-:Y:S01]  /*5b50*/  ISETP.GE.AND P5, PT, R3.reuse, R6, PT ;  /* 0x000000060300720c */ /* 0x040fe20003fa6270 */
[----:B------:R-:W-:Y:S01]  /*5b60*/  IMAD.U32 R6, RZ, RZ, UR44 ;  /* 0x0000002cff067e24 */ /* 0x000fe2000f8e00ff */
[----:B------:R-:W-:Y:S02]  /*5b70*/  ISETP.GE.AND P4, PT, R3, R10, PT ;  /* 0x0000000a0300720c */ /* 0x000fe40003f86270 */
[----:B------:R-:W-:Y:S02]  /*5b80*/  LOP3.LUT R4, R4, 0x35, R217, 0xfe, !PT ;  /* 0x0000003504047812 */ /* 0x000fe400078efed9 */
[----:B------:R-:W-:Y:S01]  /*5b90*/  SEL R215, RZ, 0x1, P1 ;  /* 0x00000001ffd77807 */ /* 0x000fe20000800000 */
[----:B--2---:R0:W-:Y:S04]  /*5ba0*/  STS.U8 [R133+UR10+0x3000], R22 ;  /* 0x0030001685007988 */ /* 0x0041e8000800000a */
        /* <DEDUP_REMOVED lines=13> */
[----:B-----5:R0:W-:Y:S04]  /*5c80*/  STS.U8 [R133+UR10+0x3e00], R18 ;  /* 0x003e001285007988 */ /* 0x0201e8000800000a */
        /* <DEDUP_REMOVED lines=12> */
[----:B---3--:R0:W-:Y:S04]  /*5d50*/  STS.U8 [R134+UR10+0x3b80], R13 ;  /* 0x003b800d86007988 */ /* 0x0081e8000800000a */
[----:B------:R0:W-:Y:S04]  /*5d60*/  STS.U8 [R134+UR10+0x3c80], R15 ;  /* 0x003c800f86007988 */ /* 0x0001e8000800000a */
[----:B------:R0:W-:Y:S04]  /*5d70*/  STS.U8 [R134+UR10+0x3d80], R17 ;  /* 0x003d801186007988 */ /* 0x0001e8000800000a */
[----:B------:R0:W-:Y:S04]  /*5d80*/  STS.U8 [R134+UR10+0x3e80], R5 ;  /* 0x003e800586007988 */ /* 0x0001e8000800000a */
[----:B------:R0:W-:Y:S01]  /*5d90*/  STS.U8 [R134+UR10+0x3f80], R7 ;  /* 0x003f800786007988 */ /* 0x0001e2000800000a */
[----:B------:R1:W-:Y:S06]  /*5da0*/  MEMBAR.ALL.CTA ;  /* 0x0000000000007992 */ /* 0x0003ec0000008000 */
[----:B-1----:R-:W-:Y:S04]  /*5db0*/  FENCE.VIEW.ASYNC.S ;  /* 0x00000000000073c6 */ /* 0x002fe80000000000 */
[----:B------:R-:W1:Y:S02]  /*5dc0*/  FENCE.VIEW.ASYNC.S ;  /* 0x00000000000073c6 */ /* 0x000e640000000000 */
[----:B-1----:R0:W1:Y:S02]  /*5dd0*/  @!UP3 SYNCS.EXCH.64 URZ, [UR10+0x5810], UR6 ;  /* 0x005810060affb5b2 */ /* 0x0020640008000100 */
[----:B-1----:R-:W-:Y:S06]  /*5de0*/  BAR.SYNC.DEFER_BLOCKING 0x0 ;  /* 0x0000000000007b1d */ /* 0x002fec0000010000 */
[----:B0-----:R-:W-:Y:S05]  /*5df0*/  BRA.U UP2, `(.L_x_12) ;  /* 0x00000001022c7547 */ /* 0x001fea000b800000 */
[----:B------:R-:W-:Y:S01]  /*5e00*/  UIADD3 UR6, UPT, UPT, UR10, 0x5810, URZ ;  /* 0x000058100a067890 */ /* 0x000fe2000fffe0ff */
[----:B------:R-:W-:Y:S01]  /*5e10*/  UMOV UR7, URZ ;  /* 0x000000ff00077c82 */ /* 0x000fe20008000000 */
[----:B------:R-:W-:Y:S01]  /*5e20*/  UMOV UR18, UR45 ;  /* 0x0000002d00127c82 */ /* 0x000fe20008000000 */
[----:B------:R-:W-:Y:S01]  /*5e30*/  UMOV UR19, 0x80004020 ;  /* 0x8000402000137882 */ /* 0x000fe20000000000 */
[----:B------:R-:W-:Y:S01]  /*5e40*/  UMOV UR15, 0xc0004010 ;  /* 0xc0004010000f7882 */ /* 0x000fe20000000000 */
[----:B------:R-:W-:Y:S01]  /*5e50*/  UMOV UR20, 0x0 ;  /* 0x0000000000147882 */ /* 0x000fe20000000000 */
[----:B------:R-:W-:Y:S01]  /*5e60*/  UMOV UR21, 0x4208010 ;  /* 0x0420801000157882 */ /* 0x000fe20000000000 */
[----:B------:R-:W-:Y:S01]  /*5e70*/  UMOV UR6, UR6 ;  /* 0x0000000600067c82 */ /* 0x000fe20008000000 */
[----:B------:R0:W-:Y:S01]  /*5e80*/  UTCQMMA gdesc[UR18], gdesc[UR14], tmem[UR31], tmem[UR20], idesc[UR21], !UPT ;  /* 0x00ff140e120075ea */ /* 0x0001e2000f80031f */
[----:B------:R0:W-:Y:S01]  /*5e90*/  UTCBAR [UR6], URZ ;  /* 0x000000ff060073e9 */ /* 0x0001e200080000ff */
[----:B------:R-:W-:-:S02]  /*5ea0*/  NOP ;  /* 0x0000000000007918 */ /* 0x000fc40000000000 */
.L_x_12:
[----:B------:R-:W1:Y:S01]  /*5eb0*/  SYNCS.PHASECHK.TRANS64.TRYWAIT P6, [UR10+0x5810], RZ ;  /* 0x005810ffff0075a7 */ /* 0x000e6200080c110a */
[C---:B------:R-:W-:Y:S01]  /*5ec0*/  ISETP.GE.AND P1, PT, R3.reuse, R4, PT ;  /* 0x000000040300720c */ /* 0x040fe20003f26270 */
[----:B------:R-:W-:Y:S01]  /*5ed0*/  IMAD.U32 R8, RZ, RZ, UR44 ;  /* 0x0000002cff087e24 */ /* 0x000fe2000f8e00ff */
[--C-:B------:R-:W-:Y:S01]  /*5ee0*/  LOP3.LUT R4, R6, 0x34, R217.reuse, 0xfe, !PT ;  /* 0x0000003406047812 */ /* 0x100fe200078efed9 */
[----:B------:R-:W-:Y:S01]  /*5ef0*/  IMAD.U32 R6, RZ, RZ, UR44 ;  /* 0x0000002cff067e24 */ /* 0x000fe2000f8e00ff */
[----:B------:R-:W-:Y:S01]  /*5f00*/  SEL R218, RZ, 0x1fffe, P5 ;  /* 0x0001fffeffda7807 */ /* 0x000fe20002800000 */
[----:B------:R-:W-:Y:S01]  /*5f10*/  IMAD.U32 R10, RZ, RZ, UR44 ;  /* 0x0000002cff0a7e24 */ /* 0x000fe2000f8e00ff */
[----:B------:R-:W-:Y:S01]  /*5f20*/  ISETP.GE.AND P5, PT, R3, R4, PT ;  /* 0x000000040300720c */ /* 0x000fe20003fa6270 */
[----:B------:R-:W-:Y:S01]  /*5f30*/  IMAD.U32 R204, RZ, RZ, UR44 ;  /* 0x0000002cffcc7e24 */ /* 0x000fe2000f8e00ff */
[--C-:B------:R-:W-:Y:S02]  /*5f40*/  LOP3.LUT R4, R6, 0x31, R217.reuse, 0xfe, !PT ;  /* 0x0000003106047812 */ /* 0x100fe400078efed9 */
[----:B------:R-:W-:-:S02]  /*5f50*/  LOP3.LUT R6, R8, 0x32, R217, 0xfe, !PT ;  /* 0x0000003208067812 */ /* 0x000fc400078efed9 */
[----:B------:R-:W-:Y:S02]  /*5f60*/  SEL R208, RZ, 0x4, P1 ;  /* 0x00000004ffd07807 */ /* 0x000fe40000800000 */
[----:B------:R-:W-:Y:S02]  /*5f70*/  SEL R211, RZ, 0x7fff8, P5 ;  /* 0x0007fff8ffd37807 */ /* 0x000fe40002800000 */
[C---:B------:R-:W-:Y:S02]  /*5f80*/  ISETP.GE.AND P1, PT, R3.reuse, R4, PT ;  /* 0x000000040300720c */ /* 0x040fe40003f26270 */
[----:B------:R-:W-:Y:S01]  /*5f90*/  ISETP.GE.AND P5, PT, R3, R6, PT ;  /* 0x000000060300720c */ /* 0x000fe20003fa6270 */
[----:B------:R-:W-:Y:S01]  /*5fa0*/  IMAD.U32 R6, RZ, RZ, UR44 ;  /* 0x0000002cff067e24 */ /* 0x000fe2000f8e00ff */
[----:B------:R-:W-:Y:S02]  /*5fb0*/  LOP3.LUT R4, R10, 0x33, R217, 0xfe, !PT ;  /* 0x000000330a047812 */ /* 0x000fe400078efed9 */
[----:B------:R-:W-:-:S02]  /*5fc0*/  SEL R207, RZ, 0x4, P1 ;  /* 0x00000004ffcf7807 */ /* 0x000fc40000800000 */
[C---:B------:R-:W-:Y:S02]  /*5fd0*/  ISETP.GE.AND P1, PT, R3.reuse, R4, PT ;  /* 0x000000040300720c */ /* 0x040fe40003f26270 */
[--C-:B------:R-:W-:Y:S02]  /*5fe0*/  LOP3.LUT R4, R6, 0x30, R217.reuse, 0xfe, !PT ;  /* 0x0000003006047812 */ /* 0x100fe400078efed9 */
[----:B------:R-:W-:Y:S02]  /*5ff0*/  SEL R209, RZ, 0x1fffe, P5 ;  /* 0x0001fffeffd17807 */ /* 0x000fe40002800000 */
[----:B------:R-:W-:Y:S02]  /*6000*/  ISETP.GE.AND P5, PT, R3, R4, PT ;  /* 0x000000040300720c */ /* 0x000fe40003fa6270 */
[----:B------:R-:W-:Y:S02]  /*6010*/  LOP3.LUT R4, R10, 0x3c, R217, 0xfe, !PT ;  /* 0x0000003c0a047812 */ /* 0x000fe400078efed9 */
[----:B------:R-:W-:-:S02]  /*6020*/  SEL R206, RZ, 0x7fff8, P5 ;  /* 0x0007fff8ffce7807 */ /* 0x000fc40002800000 */
[C---:B------:R-:W-:Y:S01]  /*6030*/  ISETP.GE.AND P5, PT, R3.reuse, R4, PT ;  /* 0x000000040300720c */ /* 0x040fe20003fa6270 */
[----:B------:R-:W-:Y:S01]  /*6040*/  IMAD.U32 R4, RZ, RZ, UR44 ;  /* 0x0000002cff047e24 */ /* 0x000fe2000f8e00ff */
[--C-:B------:R-:W-:Y:S02]  /*6050*/  LOP3.LUT R6, R8, 0x3d, R217.reuse, 0xfe, !PT ;  /* 0x0000003d08067812 */ /* 0x100fe400078efed9 */
[----:B------:R-:W-:Y:S02]  /*6060*/  SEL R214, RZ, 0x1, P1 ;  /* 0x00000001ffd67807 */ /* 0x000fe40000800000 */
[----:B------:R-:W-:Y:S02]  /*6070*/  ISETP.GE.AND P1, PT, R3, R6, PT ;  /* 0x000000060300720c */ /* 0x000fe40003f26270 */
[----:B------:R-:W-:Y:S01]  /*6080*/  LOP3.LUT R4, R4, 0x3e, R217, 0xfe, !PT ;  /* 0x0000003e04047812 */ /* 0x000fe200078efed9 */
[----:B-1----:R-:W-:Y:S10]  /*6090*/  @!P6 BRA `(.L_x_13) ;  /* 0x000000480084e947 */ /* 0x002ff40003800000 */
.L_x_22:
[C---:B------:R-:W-:Y:S01]  /*60a0*/  ISETP.GE.AND P6, PT, R3.reuse, R4, PT ;  /* 0x000000040300720c */ /* 0x040fe20003fc6270 */
[----:B------:R-:W-:Y:S01]  /*60b0*/  BAR.SYNC.DEFER_BLOCKING 0x0 ;  /* 0x0000000000007b1d */ /* 0x000fe20000010000 */
[--C-:B------:R-:W-:Y:S01]  /*60c0*/  LOP3.LUT R204, R204, 0x39, R217.reuse, 0xfe, !PT ;  /* 0x00000039cccc7812 */ /* 0x100fe200078efed9 */
[----:B------:R-:W-:Y:S01]  /*60d0*/  IMAD.U32 R212, RZ, RZ, UR44 ;  /* 0x0000002cffd47e24 */ /* 0x000fe2000f8e00ff */
[----:B------:R-:W-:Y:S01]  /*60e0*/  SEL R205, RZ, 0x4, P1 ;  /* 0x00000004ffcd7807 */ /* 0x000fe20000800000 */
[----:B------:R-:W-:Y:S01]  /*60f0*/  IMAD.U32 R220, RZ, RZ, UR44 ;  /* 0x0000002cffdc7e24 */ /* 0x000fe2000f8e00ff */
[----:B------:R-:W-:Y:S01]  /*6100*/  ISETP.GE.AND P1, PT, R3, R204, PT ;  /* 0x000000cc0300720c */ /* 0x000fe20003f26270 */
[----:B------:R-:W-:Y:S01]  /*6110*/  IMAD.U32 R210, RZ, RZ, UR44 ;  /* 0x0000002cffd27e24 */ /* 0x000fe2000f8e00ff */
[--C-:B------:R-:W-:Y:S01]  /*6120*/  LOP3.LUT R204, R212, 0x38, R217.reuse, 0xfe, !PT ;  /* 0x00000038d4cc7812 */ /* 0x100fe200078efed9 */
[----:B------:R-:W-:Y:S01]  /*6130*/  LDTM.16dp32bit_t0_t15.x64 R4, tmem[UR11+0x100000] ;  /* 0x1000000b000479ee */ /* 0x000fe20008b00000 */
[----:B------:R-:W1:Y:S01]  /*6140*/  LDTM.16dp32bit_t16_t31.x64 R4, tmem[UR11+0x100040] ;  /* 0x1000400b000479ee */ /* 0x000e620008b20000 */
[--C-:B------:R-:W-:Y:S01]  /*6150*/  LOP3.LUT R220, R220, 0x3a, R217.reuse, 0xfe, !PT ;  /* 0x0000003adcdc7812 */ /* 0x100fe200078efed9 */
[C---:B------:R-:W-:Y:S01]  /*6160*/  VIADD R216, R219.reuse, 0x85 ;  /* 0x00000085dbd87836 */ /* 0x040fe20000000000 */
[----:B------:R-:W-:Y:S01]  /*6170*/  LOP3.LUT R210, R210, 0x3b, R217, 0xfe, !PT ;  /* 0x0000003bd2d27812 */ /* 0x000fe200078efed9 */
[----:B------:R-:W-:Y:S01]  /*6180*/  VIADD R222, R219, 0x87 ;  /* 0x00000087dbde7836 */ /* 0x000fe20000000000 */
[----:B------:R-:W-:Y:S01]  /*6190*/  SEL R212, RZ, 0x7fff8, P5 ;  /* 0x0007fff8ffd47807 */ /* 0x000fe20002800000 */
[----:B------:R-:W-:Y:S01]  /*61a0*/  IMAD.U32 R224, RZ, RZ, UR44 ;  /* 0x0000002cffe07e24 */ /* 0x000fe2000f8e00ff */
[C---:B------:R-:W-:Y:S01]  /*61b0*/  ISETP.GE.AND P5, PT, R3.reuse, R204, PT ;  /* 0x000000cc0300720c */ /* 0x040fe20003fa6270 */
[----:B------:R-:W-:Y:S01]  /*61c0*/  IMAD.U32 R244, RZ, RZ, UR44 ;  /* 0x0000002cfff47e24 */ /* 0x000fe2000f8e00ff */
[----:B------:R-:W-:Y:S01]  /*61d0*/  SEL R203, RZ, 0x4, P1 ;  /* 0x00000004ffcb7807 */ /* 0x000fe20000800000 */
[----:B------:R-:W-:Y:S01]  /*61e0*/  IMAD.U32 R242, RZ, RZ, UR44 ;  /* 0x0000002cfff27e24 */ /* 0x000fe2000f8e00ff */
[----:B------:R-:W-:Y:S01]  /*61f0*/  SEL R204, RZ, 0x1fffe, P6 ;  /* 0x0001fffeffcc7807 */ /* 0x000fe20003000000 */
[----:B------:R-:W-:Y:S01]  /*6200*/  IMAD.U32 R230, RZ, RZ, UR44 ;  /* 0x0000002cffe67e24 */ /* 0x000fe2000f8e00ff */
[----:B------:R-:W-:Y:S01]  /*6210*/  ISETP.GE.AND P1, PT, R3, R220, PT ;  /* 0x000000dc0300720c */ /* 0x000fe20003f26270 */
[----:B------:R-:W-:Y:S01]  /*6220*/  VIADD R220, R219, 0x80 ;  /* 0x00000080dbdc7836 */ /* 0x000fe20000000000 */
[C---:B------:R-:W-:Y:S01]  /*6230*/  ISETP.GE.AND P6, PT, R3.reuse, R210, PT ;  /* 0x000000d20300720c */ /* 0x040fe20003fc6270 */
[----:B------:R-:W-:Y:S01]  /*6240*/  IMAD.U32 R234, RZ, RZ, UR44 ;  /* 0x0000002cffea7e24 */ /* 0x000fe2000f8e00ff */
[----:B------:R-:W-:Y:S01]  /*6250*/  SEL R210, RZ, 0x7fff8, P5 ;  /* 0x0007fff8ffd27807 */ /* 0x000fe20002800000 */
[----:B------:R-:W-:Y:S01]  /*6260*/  IMAD.U32 R236, RZ, RZ, UR44 ;  /* 0x0000002cffec7e24 */ /* 0x000fe2000f8e00ff */
[C---:B------:R-:W-:Y:S01]  /*6270*/  ISETP.GE.AND P5, PT, R3.reuse, R216, PT ;  /* 0x000000d80300720c */ /* 0x040fe20003fa6270 */
[----:B------:R-:W-:Y:S01]  /*6280*/  IMAD.U32 R238, RZ, RZ, UR44 ;  /* 0x0000002cffee7e24 */ /* 0x000fe2000f8e00ff */
[----:B------:R-:W-:Y:S01]  /*6290*/  SEL R213, RZ, 0x1, P6 ;  /* 0x00000001ffd57807 */ /* 0x000fe20003000000 */
[----:B------:R-:W-:Y:S01]  /*62a0*/  IMAD.U32 R240, RZ, RZ, UR44 ;  /* 0x0000002cfff07e24 */ /* 0x000fe2000f8e00ff */
[----:B------:R-:W-:Y:S01]  /*62b0*/  SEL R216, RZ, 0x1fffe, P1 ;  /* 0x0001fffeffd87807 */ /* 0x000fe20000800000 */
[----:B-1----:R-:W-:Y:S01]  /*62c0*/  FMUL R4, R4, UR46 ;  /* 0x0000002e04047c20 */ /* 0x002fe20008400000 */
[CC--:B------:R-:W-:Y:S01]  /*62d0*/  ISETP.GE.AND P6, PT, R3.reuse, R220.reuse, PT ;  /* 0x000000dc0300720c */ /* 0x0c0fe20003fc6270 */
[----:B------:R-:W-:Y:S01]  /*62e0*/  FMUL R6, R6, UR46 ;  /* 0x0000002e06067c20 */ /* 0x000fe20008400000 */
[----:B------:R-:W-:Y:S01]  /*62f0*/  ISETP.GT.AND P1, PT, R3, R220, PT ;  /* 0x000000dc0300720c */ /* 0x000fe20003f24270 */
[----:B------:R-:W-:Y:S01]  /*6300*/  VIADD R220, R219, 0x86 ;  /* 0x00000086dbdc7836 */ /* 0x000fe20000000000 */
[----:B------:R-:W-:Y:S01]  /*6310*/  FSEL R4, R4, -INF , P6 ;  /* 0xff80000004047808 */ /* 0x000fe20003000000 */
[----:B------:R-:W-:Y:S01]  /*6320*/  FMUL R7, R7, UR46 ;  /* 0x0000002e07077c20 */ /* 0x000fe20008400000 */
[----:B------:R-:W-:Y:S01]  /*6330*/  FSEL R6, R6, -INF , P2 ;  /* 0xff80000006067808 */ /* 0x000fe20001000000 */
[----:B------:R-:W-:Y:S01]  /*6340*/  FMUL R9, R9, UR46 ;  /* 0x0000002e09097c20 */ /* 0x000fe20008400000 */
[----:B------:R-:W-:Y:S01]  /*6350*/  ISETP.GE.AND P6, PT, R3, R220, PT ;  /* 0x000000dc0300720c */ /* 0x000fe20003fc6270 */
        /* <DEDUP_REMOVED lines=12> */
[----:B------:R-:W-:-:S02]  /*6420*/  VIADD R220, R219, 0x8b ;  /* 0x0000008bdbdc7836 */ /* 0x000fc40000000000 */
[----:B------:R-:W-:Y:S01]  /*6430*/  FMUL R16, R16, UR46 ;  /* 0x0000002e10107c20 */ /* 0x000fe20008400000 */
[----:B------:R-:W-:Y:S01]  /*6440*/  FMUL R18, R18, UR46 ;  /* 0x0000002e12127c20 */ /* 0x000fe20008400000 */
[----:B------:R-:W-:Y:S01]  /*6450*/  FSEL R13, R13, -INF , P3 ;  /* 0xff8000000d0d7808 */ /* 0x000fe20001800000 */
[----:B------:R-:W-:Y:S01]  /*6460*/  FMUL R19, R19, UR46 ;  /* 0x0000002e13137c20 */ /* 0x000fe20008400000 */
[----:B------:R-:W-:Y:S01]  /*6470*/  ISETP.GE.AND P5, PT, R3, R220, PT ;  /* 0x000000dc0300720c */ /* 0x000fe20003fa6270 */
[----:B------:R-:W-:Y:S02]  /*6480*/  VIADD R220, R219, 0x8c ;  /* 0x0000008cdbdc7836 */ /* 0x000fe40000000000 */
[----:B------:R-:W-:Y:S01]  /*6490*/  FMUL R5, R5, UR46 ;  /* 0x0000002e05057c20 */ /* 0x000fe20008400000 */
        /* <DEDUP_REMOVED lines=11> */
[----:B------:R-:W-:Y:S01]  /*6550*/  ISETP.GE.AND P1, PT, R3, R222, PT ;  /* 0x000000de0300720c */ /* 0x000fe20003f26270 */
[----:B------:R-:W-:Y:S01]  /*6560*/  VIADD R222, R219, 0x8a ;  /* 0x0000008adbde7836 */ /* 0x000fe20000000000 */
        /* <DEDUP_REMOVED lines=43> */
[----:B------:R-:W-:Y:S01]  /*6820*/  IMAD.IADD R213, R213, 0x1, R216 ;  /* 0x00000001d5d57824 */ /* 0x000fe200078e02d8 */
        /* <DEDUP_REMOVED lines=11> */
[----:B------:R-:W-:Y:S01]  /*68e0*/  IMAD.U32 R246, RZ, RZ, UR44 ;  /* 0x0000002cfff67e24 */ /* 0x000fe2000f8e00ff */
[----:B------:R-:W-:Y:S01]  /*68f0*/  ISETP.GE.AND P5, PT, R3, R220, PT ;  /* 0x000000dc0300720c */ /* 0x000fe20003fa6270 */
[----:B------:R-:W-:Y:S01]  /*6900*/  VIADD R220, R219, 0x9e ;  /* 0x0000009edbdc7836 */ /* 0x000fe20000000000 */
[----:B------:R-:W-:Y:S01]  /*6910*/  ISETP.GE.AND P1, PT, R3, R222, PT ;  /* 0x000000de0300720c */ /* 0x000fe20003f26270 */
[----:B------:R-:W-:Y:S01]  /*6920*/  VIADD R222, R219, 0x9c ;  /* 0x0000009cdbde7836 */ /* 0x000fe20000000000 */
[----:B------:R-:W-:Y:S01]  /*6930*/  FSEL R30, R30, -INF , P2 ;  /* 0xff8000001e1e7808 */ /* 0x000fe20001000000 */
[----:B------:R-:W-:Y:S01]  /*6940*/  IMAD.U32 R248, RZ, RZ, UR44 ;  /* 0x0000002cfff87e24 */ /* 0x000fe2000f8e00ff */
[C---:B------:R-:W-:Y:S01]  /*6950*/  ISETP.GE.AND P6, PT, R3.reuse, R220, PT ;  /* 0x000000dc0300720c */ /* 0x040fe20003fc6270 */
[----:B------:R-:W-:Y:S01]  /*6960*/  IMAD.U32 R250, RZ, RZ, UR44 ;  /* 0x0000002cfffa7e24 */ /* 0x000fe2000f8e00ff */
[----:B------:R-:W-:Y:S01]  /*6970*/  LOP3.LUT R220, R224, 0x3f, R217, 0xfe, !PT ;  /* 0x0000003fe0dc7812 */ /* 0x000fe200078efed9 */
[----:B------:R-:W-:Y:S01]  /*6980*/  IMAD.U32 R232, RZ, RZ, UR44 ;  /* 0x0000002cffe87e24 */ /* 0x000fe2000f8e00ff */
[----:B------:R-:W-:Y:S01]  /*6990*/  FSEL R26, R26, -INF , P4 ;  /* 0xff8000001a1a7808 */ /* 0x000fe20002000000 */
[----:B------:R-:W-:Y:S01]  /*69a0*/  IMAD.U32 R226, RZ, RZ, UR44 ;  /* 0x0000002cffe27e24 */ /* 0x000fe2000f8e00ff */
[C---:B------:R-:W-:Y:S01]  /*69b0*/  ISETP.GE.AND P2, PT, R3.reuse, R220, PT ;  /* 0x000000dc0300720c */ /* 0x040fe20003f46270 */
[----:B------:R-:W-:Y:S01]  /*69c0*/  IMAD.U32 R220, RZ, RZ, UR44 ;  /* 0x0000002cffdc7e24 */ /* 0x000fe2000f8e00ff */
[----:B------:R-:W-:Y:S01]  /*69d0*/  ISETP.GE.AND P4, PT, R3, R222, PT ;  /* 0x000000de0300720c */ /* 0x000fe20003f86270 */
[----:B------:R-:W-:Y:S01]  /*69e0*/  VIADD R222, R219, 0x9f ;  /* 0x0000009fdbde7836 */ /* 0x000fe20000000000 */
[----:B------:R-:W-:Y:S01]  /*69f0*/  SEL R219, RZ, 0x1, P2 ;  /* 0x00000001ffdb7807 */ /* 0x000fe20001000000 */
[----:B------:R-:W-:Y:S01]  /*6a00*/  IMAD.U32 R228, RZ, RZ, UR44 ;  /* 0x0000002cffe47e24 */ /* 0x000fe2000f8e00ff */
[----:B------:R-:W-:Y:S01]  /*6a10*/  LOP3.LUT R213, R213, 0x3, RZ, 0xc0, !PT ;  /* 0x00000003d5d57812 */ /* 0x000fe200078ec0ff */
[----:B------:R-:W-:Y:S01]  /*6a20*/  FMUL R35, R35, UR46 ;  /* 0x0000002e23237c20 */ /* 0x000fe20008400000 */
[----:B------:R-:W-:Y:S01]  /*6a30*/  FSEL R29, R29, -INF , P1 ;  /* 0xff8000001d1d7808 */ /* 0x000fe20000800000 */
[----:B------:R-:W-:Y:S01]  /*6a40*/  IMAD.IADD R204, R219, 0x1, R204 ;  /* 0x00000001dbcc7824 */ /* 0x000fe200078e02cc */
[----:B------:R-:W-:Y:S01]  /*6a50*/  IADD3 R203, PT, PT, R213, R210, R203 ;  /* 0x000000d2d5cb7210 */ /* 0x000fe20007ffe0cb */
[----:B------:R-:W-:Y:S01]  /*6a60*/  FMUL R36, R36, UR46 ;  /* 0x0000002e24247c20 */ /* 0x000fe20008400000 */
[----:B------:R-:W-:Y:S01]  /*6a70*/  ISETP.GE.AND P1, PT, R3, R222, PT ;  /* 0x000000de0300720c */ /* 0x000fe20003f26270 */
[----:B------:R-:W-:Y:S01]  /*6a80*/  IMAD.U32 R222, RZ, RZ, UR44 ;  /* 0x0000002cffde7e24 */ /* 0x000fe2000f8e00ff */
[----:B------:R-:W-:Y:S01]  /*6a90*/  LOP3.LUT R204, R204, 0x3, RZ, 0xc0, !PT ;  /* 0x00000003cccc7812 */ /* 0x000fe200078ec0ff */
[----:B------:R-:W-:Y:S01]  /*6aa0*/  IMAD.IADD R215, R215, 0x1, R218 ;  /* 0x00000001d7d77824 */ /* 0x000fe200078e02da */
[----:B------:R-:W-:Y:S01]  /*6ab0*/  LOP3.LUT R244, R244, 0x20, R217, 0xfe, !PT ;  /* 0x00000020f4f47812 */ /* 0x000fe200078efed9 */
[----:B------:R-:W-:Y:S01]  /*6ac0*/  FMUL R31, R31, UR46 ;  /* 0x0000002e1f1f7c20 */ /* 0x000fe20008400000 */
[----:B------:R-:W-:Y:S01]  /*6ad0*/  IADD3 R204, PT, PT, R204, R212, R205 ;  /* 0x000000d4cccc7210 */ /* 0x000fe20007ffe0cd */
[----:B------:R-:W-:Y:S01]  /*6ae0*/  FMUL R32, R32, UR46 ;  /* 0x0000002e20207c20 */ /* 0x000fe20008400000 */
[----:B------:R-:W-:Y:S01]  /*6af0*/  LOP3.LUT R242, R242, 0x21, R217, 0xfe, !PT ;  /* 0x00000021f2f27812 */ /* 0x000fe200078efed9 */
[----:B------:R-:W-:Y:S01]  /*6b00*/  FMUL R41, R41, UR46 ;  /* 0x0000002e29297c20 */ /* 0x000fe20008400000 */
[----:B------:R-:W-:Y:S01]  /*6b10*/  LOP3.LUT R204, R204, 0xf, RZ, 0xc0, !PT ;  /* 0x0000000fcccc7812 */ /* 0x000fe200078ec0ff */
[----:B------:R-:W-:Y:S01]  /*6b20*/  IMAD.IADD R209, R214, 0x1, R209 ;  /* 0x00000001d6d17824 */ /* 0x000fe200078e02d1 */
[----:B------:R-:W-:Y:S01]  /*6b30*/  FSEL R34, R34, -INF , P6 ;  /* 0xff80000022227808 */ /* 0x000fe20003000000 */
[----:B------:R-:W-:Y:S01]  /*6b40*/  FMUL R33, R33, UR46 ;  /* 0x0000002e21217c20 */ /* 0x000fe20008400000 */
[--C-:B------:R-:W-:Y:S01]  /*6b50*/  LOP3.LUT R230, R230, 0x26, R217.reuse, 0xfe, !PT ;  /* 0x00000026e6e67812 */ /* 0x100fe200078efed9 */
[----:B------:R-:W-:Y:S01]  /*6b60*/  IMAD R203, R203, 0x10, R204 ;  /* 0x00000010cbcb7824 */ /* 0x000fe200078e02cc */
[----:B------:R-:W-:Y:S01]  /*6b70*/  FMNMX3 R204, R4, R5, R6, !PT ;  /* 0x0000000504cc7276 */ /* 0x000fe20007800006 */
[----:B------:R-:W-:Y:S01]  /*6b80*/  FMUL R42, R42, UR46 ;  /* 0x0000002e2a2a7c20 */ /* 0x000fe20008400000 */
[--C-:B------:R-:W-:Y:S01]  /*6b90*/  LOP3.LUT R234, R234, 0x25, R217.reuse, 0xfe, !PT ;  /* 0x00000025eaea7812 */ /* 0x100fe200078efed9 */
[----:B------:R-:W-:Y:S01]  /*6ba0*/  FMUL R38, R38, UR46 ;  /* 0x0000002e26267c20 */ /* 0x000fe20008400000 */
        /* <DEDUP_REMOVED lines=32> */
[--C-:B------:R-:W-:Y:S01]  /*6db0*/  LOP3.LUT R222, R222, 0x2a, R217.reuse, 0xfe, !PT ;  /* 0x0000002adede7812 */ /* 0x100fe200078efed9 */
[----:B------:R-:W-:Y:S01]  /*6dc0*/  FMUL R58, R58, UR46 ;  /* 0x0000002e3a3a7c20 */ /* 0x000fe20008400000 */
[--C-:B------:R-:W-:Y:S01]  /*6dd0*/  LOP3.LUT R224, R224, 0x29, R217.reuse, 0xfe, !PT ;  /* 0x00000029e0e07812 */ /* 0x100fe200078efed9 */
[----:B------:R-:W-:Y:S01]  /*6de0*/  FMUL R59, R59, UR46 ;  /* 0x0000002e3b3b7c20 */ /* 0x000fe20008400000 */
[--C-:B------:R-:W-:Y:S01]  /*6df0*/  LOP3.LUT R226, R226, 0x28, R217.reuse, 0xfe, !PT ;  /* 0x00000028e2e27812 */ /* 0x100fe200078efed9 */
[----:B------:R-:W-:Y:S01]  /*6e00*/  FMUL R60, R60, UR46 ;  /* 0x0000002e3c3c7c20 */ /* 0x000fe20008400000 */
[----:B------:R-:W-:Y:S01]  /*6e10*/  LOP3.LUT R228, R228, 0x27, R217, 0xfe, !PT ;  /* 0x00000027e4e47812 */ /* 0x000fe200078efed9 */
[----:B------:R-:W-:Y:S01]  /*6e20*/  FMUL R217, R37, UR46 ;  /* 0x0000002e25d97c20 */ /* 0x000fe20008400000 */
[----:B------:R-:W-:Y:S01]  /*6e30*/  ISETP.GE.AND P6, PT, R3, R244, PT ;  /* 0x000000f40300720c */ /* 0x000fe20003fc6270 */
[----:B------:R-:W-:Y:S01]  /*6e40*/  FMUL R61, R61, UR46 ;  /* 0x0000002e3d3d7c20 */ /* 0x000fe20008400000 */
[----:B------:R-:W-:Y:S01]  /*6e50*/  FSEL R35, R35, -INF , P1 ;  /* 0xff80000023237808 */ /* 0x000fe20000800000 */
[----:B------:R-:W-:Y:S01]  /*6e60*/  FMUL R62, R62, UR46 ;  /* 0x0000002e3e3e7c20 */ /* 0x000fe20008400000 */
[----:B------:R-:W-:Y:S01]  /*6e70*/  ISETP.GE.AND P1, PT, R3, R242, PT ;  /* 0x000000f20300720c */ /* 0x000fe20003f26270 */
[----:B------:R-:W-:Y:S01]  /*6e80*/  FMUL R63, R63, UR46 ;  /* 0x0000002e3f3f7c20 */ /* 0x000fe20008400000 */
[----:B------:R-:W-:Y:S01]  /*6e90*/  FMNMX3 R204, R204, R23, R24, !PT ;  /* 0x00000017cccc7276 */ /* 0x000fe20007800018 */
[----:B------:R-:W-:Y:S01]  /*6ea0*/  FMUL R64, R64, UR46 ;  /* 0x0000002e40407c20 */ /* 0x000fe20008400000 */
[----:B------:R-:W-:Y:S01]  /*6eb0*/  FSEL R37, R36, -INF , P6 ;  /* 0xff80000024257808 */ /* 0x000fe20003000000 */
[----:B------:R-:W-:Y:S01]  /*6ec0*/  FMUL R36, R39, UR46 ;  /* 0x0000002e27247c20 */ /* 0x000fe20008400000 */
[----:B------:R-:W-:Y:S01]  /*6ed0*/  FSEL R39, R217, -INF , P1 ;  /* 0xff800000d9277808 */ /* 0x000fe20000800000 */
[----:B------:R-:W-:Y:S01]  /*6ee0*/  FMUL R65, R65, UR46 ;  /* 0x0000002e41417c20 */ /* 0x000fe20008400000 */
[----:B------:R-:W-:Y:S01]  /*6ef0*/  LOP3.LUT R215, R215, 0x3, RZ, 0xc0, !PT ;  /* 0x00000003d7d77812 */ /* 0x000fe200078ec0ff */
[----:B------:R-:W-:Y:S01]  /*6f00*/  FMUL R67, R67, UR46 ;  /* 0x0000002e43437c20 */ /* 0x000fe20008400000 */
[----:B------:R-:W-:Y:S01]  /*6f10*/  FMNMX3 R204, R204, R25, R26, !PT ;  /* 0x00000019cccc7276 */ /* 0x000fe2000780001a */
[----:B------:R-:W1:Y:S01]  /*6f20*/  @!P0 SYNCS.CCTL.IV [UR10+0x5810] ;  /* 0x00581000ff0089b1 */ /* 0x000e62000800000a */
[----:B------:R-:W-:Y:S01]  /*6f30*/  ISETP.GE.AND P1, PT, R3, R238, PT ;  /* 0x000000ee0300720c */ /* 0x000fe20003f26270 */
[----:B------:R-:W-:Y:S01]  /*6f40*/  NOP ;  /* 0x0000000000007918 */ /* 0x000fe20000000000 */
[----:B------:R-:W-:Y:S01]  /*6f50*/  IADD3 R208, PT, PT, R215, R211, R208 ;  /* 0x000000d3d7d07210 */ /* 0x000fe20007ffe0d0 */
[----:B------:R-:W-:Y:S01]  /*6f60*/  USHF.R.S32.HI UR4, URZ, 0x1f, UR29 ;  /* 0x0000001fff047899 */ /* 0x000fe2000801141d */
[----:B------:R-:W-:-:S02]  /*6f70*/  FMNMX3 R204, R204, R27, R28, !PT ;  /* 0x0000001bcccc7276 */ /* 0x000fc4000780001c */
[----:B------:R-:W-:Y:S01]  /*6f80*/  FSEL R217, R36, -INF , P1 ;  /* 0xff80000024d97808 */ /* 0x000fe20000800000 */
[----:B------:R-:W-:Y:S01]  /*6f90*/  IMAD.SHL.U32 R36, R208, 0x100, RZ ;  /* 0x00000100d0247824 */ /* 0x000fe200078e00ff */
[----:B------:R-:W-:Y:S02]  /*6fa0*/  ISETP.GE.AND P1, PT, R3, R234, PT ;  /* 0x000000ea0300720c */ /* 0x000fe40003f26270 */
[----:B------:R-:W-:Y:S02]  /*6fb0*/  FSEL R31, R31, -INF , P3 ;  /* 0xff8000001f1f7808 */ /* 0x000fe40001800000 */
[----:B------:R-:W-:Y:S02]  /*6fc0*/  FSEL R32, R32, -INF , P4 ;  /* 0xff80000020207808 */ /* 0x000fe40002000000 */
[----:B------:R-:W-:Y:S02]  /*6fd0*/  FMNMX3 R204, R204, R29, R30, !PT ;  /* 0x0000001dcccc7276 */ /* 0x000fe4000780001e */
[----:B------:R-:W-:-:S02]  /*6fe0*/  FSEL R41, R41, -INF , P1 ;  /* 0xff80000029297808 */ /* 0x000fc40000800000 */
[----:B------:R-:W-:Y:S02]  /*6ff0*/  LOP3.LUT R209, R209, 0x3, RZ, 0xc0, !PT ;  /* 0x00000003d1d17812 */ /* 0x000fe400078ec0ff */
[----:B------:R-:W-:Y:S02]  /*7000*/  ISETP.GE.AND P1, PT, R3, R230, PT ;  /* 0x000000e60300720c */ /* 0x000fe40003f26270 */
[----:B------:R-:W-:Y:S02]  /*7010*/  FSEL R33, R33, -INF , P5 ;  /* 0xff80000021217808 */ /* 0x000fe40002800000 */
[----:B------:R-:W-:Y:S02]  /*7020*/  FMNMX3 R204, R204, R31, R32, !PT ;  /* 0x0000001fcccc7276 */ /* 0x000fe40007800020 */
[----:B------:R-:W-:Y:S01]  /*7030*/  IADD3 R207, PT, PT, R209, R206, R207 ;  /* 0x000000ced1cf7210 */ /* 0x000fe20007ffe0cf */
[----:B------:R-:W-:Y:S01]  /*7040*/  FMUL R209, R66, UR46 ;  /* 0x0000002e42d17c20 */ /* 0x000fe20008400000 */
[----:B------:R-:W-:-:S02]  /*7050*/  LOP3.LUT R36, R36, 0xf00, RZ, 0xe2, !PT ;  /* 0x00000f0024247812 */ /* 0x000fc400078ee2ff */
[----:B------:R-:W-:Y:S02]  /*7060*/  ISETP.GE.AND P6, PT, R3, R240, PT ;  /* 0x000000f00300720c */ /* 0x000fe40003fc6270 */
[----:B------:R-:W-:Y:S01]  /*7070*/  FSEL R42, R42, -INF , P1 ;  /* 0xff8000002a2a7808 */ /* 0x000fe20000800000 */
[----:B------:R-:W-:Y:S01]  /*7080*/  IMAD R36, R207, 0x1000, R36 ;  /* 0x00001000cf247824 */ /* 0x000fe200078e0224 */
[----:B------:R-:W-:Y:S02]  /*7090*/  ISETP.GE.AND P1, PT, R3, R228, PT ;  /* 0x000000e40300720c */ /* 0x000fe40003f26270 */
[----:B------:R-:W-:Y:S02]  /*70a0*/  FMNMX3 R204, R204, R33, R34, !PT ;  /* 0x00000021cccc7276 */ /* 0x000fe40007800022 */
[----:B------:R-:W-:Y:S02]  /*70b0*/  LOP3.LUT R203, R203, 0xff, RZ, 0xc0, !PT ;  /* 0x000000ffcbcb7812 */ /* 0x000fe400078ec0ff */
[----:B------:R-:W-:-:S02]  /*70c0*/  FSEL R38, R38, -INF , P6 ;  /* 0xff80000026267808 */ /* 0x000fc40003000000 */
[----:B------:R-:W-:Y:S01]  /*70d0*/  ISETP.GE.AND P6, PT, R3, R236, PT ;  /* 0x000000ec0300720c */ /* 0x000fe20003fc6270 */
[----:B------:R-:W-:Y:S01]  /*70e0*/  IMAD.IADD R36, R36, 0x1, R203 ;  /* 0x0000000124247824 */ /* 0x000fe200078e02cb */
[----:B------:R-:W-:Y:S02]  /*70f0*/  FSEL R43, R43, -INF , P1 ;  /* 0xff8000002b2b7808 */ /* 0x000fe40000800000 */
[----:B------:R-:W-:Y:S02]  /*7100*/  FMNMX3 R204, R204, R35, R37, !PT ;  /* 0x00000023cccc7276 */ /* 0x000fe40007800025 */
[----:B------:R-:W-:Y:S02]  /*7110*/  ISETP.GE.AND P1, PT, R3, R226, PT ;  /* 0x000000e20300720c */ /* 0x000fe40003f26270 */
[----:B------:R-:W-:Y:S02]  /*7120*/  FSEL R40, R40, -INF , P6 ;  /* 0xff80000028287808 */ /* 0x000fe40003000000 */
[----:B------:R-:W-:-:S02]  /*7130*/  FMNMX3 R204, R204, R39, R38, !PT ;  /* 0x00000027cccc7276 */ /* 0x000fc40007800026 */
[----:B------:R-:W-:Y:S02]  /*7140*/  FSEL R44, R44, -INF , P1 ;  /* 0xff8000002c2c7808 */ /* 0x000fe40000800000 */
[----:B------:R-:W-:Y:S02]  /*7150*/  ISETP.GE.AND P1, PT, R3, R224, PT ;  /* 0x000000e00300720c */ /* 0x000fe40003f26270 */
[----:B------:R-:W-:Y:S02]  /*7160*/  LOP3.LUT R36, R36, 0xffff, RZ, 0xc0, !PT ;  /* 0x0000ffff24247812 */ /* 0x000fe400078ec0ff */
[----:B------:R-:W-:Y:S02]  /*7170*/  FMNMX3 R204, R204, R217, R40, !PT ;  /* 0x000000d9cccc7276 */ /* 0x000fe40007800028 */
[----:B------:R-:W-:Y:S02]  /*7180*/  FSEL R45, R45, -INF , P1 ;  /* 0xff8000002d2d7808 */ /* 0x000fe40000800000 */
[----:B------:R-:W-:-:S02]  /*7190*/  ISETP.GE.AND P6, PT, R3, R232, PT ;  /* 0x000000e80300720c */ /* 0x000fc40003fc6270 */
[----:B------:R-:W-:Y:S02]  /*71a0*/  ISETP.GE.AND P1, PT, R3, R222, PT ;  /* 0x000000de0300720c */ /* 0x000fe40003f26270 */
[----:B------:R-:W-:Y:S02]  /*71b0*/  SHF.R.U32.HI R203, RZ, 0xf, R36 ;  /* 0x0000000fffcb7819 */ /* 0x000fe40000011624 */
[----:B------:R-:W-:Y:S02]  /*71c0*/  FMNMX3 R204, R204, R41, R42, !PT ;  /* 0x00000029cccc7276 */ /* 0x000fe4000780002a */
[----:B------:R-:W-:Y:S02]  /*71d0*/  FSEL R46, R46, -INF , P1 ;  /* 0xff8000002e2e7808 */ /* 0x000fe40000800000 */
[----:B------:R-:W-:Y:S02]  /*71e0*/  FSEL R47, R47, -INF , P6 ;  /* 0xff8000002f2f7808 */ /* 0x000fe40003000000 */
[----:B------:R-:W-:-:S02]  /*71f0*/  ISETP.GE.AND P1, PT, R3, R220, PT ;  /* 0x000000dc0300720c */ /* 0x000fc40003f26270 */
[----:B------:R-:W-:Y:S02]  /*7200*/  LOP3.LUT P6, RZ, R203, 0x1, RZ, 0xc0, !PT ;  /* 0x00000001cbff7812 */ /* 0x000fe400078cc0ff */
[----:B------:R-:W-:Y:S02]  /*7210*/  FMNMX3 R204, R204, R43, R44, !PT ;  /* 0x0000002bcccc7276 */ /* 0x000fe4000780002c */
[C---:B------:R-:W-:Y:S02]  /*7220*/  ISETP.GE.AND P5, PT, R3.reuse, R250, PT ;  /* 0x000000fa0300720c */ /* 0x040fe40003fa6270 */
[--C-:B------:R-:W-:Y:S02]  /*7230*/  SHF.R.U32.HI R203, RZ, 0xe, R36.reuse ;  /* 0x0000000effcb7819 */ /* 0x100fe40000011624 */
[----:B------:R-:W-:Y:S02]  /*7240*/  SHF.R.U32.HI R205, RZ, 0xd, R36 ;  /* 0x0000000dffcd7819 */ /* 0x000fe40000011624 */
[----:B------:R-:W-:-:S02]  /*7250*/  ISETP.GE.AND P4, PT, R3, R248, PT ;  /* 0x000000f80300720c */ /* 0x000fc40003f86270 */
[----:B------:R-:W-:Y:S02]  /*7260*/  FSEL R48, R48, -INF , P1 ;  /* 0xff80000030307808 */ /* 0x000fe40000800000 */
[----:B------:R-:W-:Y:S02]  /*7270*/  FMNMX3 R204, R204, R45, R46, !PT ;  /* 0x0000002dcccc7276 */ /* 0x000fe4000780002e */
[----:B------:R-:W-:Y:S02]  /*7280*/  LOP3.LUT P1, RZ, R203, 0x1, RZ, 0xc0, !PT ;  /* 0x00000001cbff7812 */ /* 0x000fe4000782c0ff */
[----:B------:R-:W-:Y:S02]  /*7290*/  FSEL R49, R49, -INF , P5 ;  /* 0xff80000031317808 */ /* 0x000fe40002800000 */
[----:B------:R-:W-:Y:S02]  /*72a0*/  ISETP.GE.AND P3, PT, R3, R246, PT ;  /* 0x000000f60300720c */ /* 0x000fe40003f66270 */
[----:B------:R-:W-:-:S02]  /*72b0*/  LOP3.LUT P5, RZ, R205, 0x1, RZ, 0xc0, !PT ;  /* 0x00000001cdff7812 */ /* 0x000fc400078ac0ff */
[--C-:B------:R-:W-:Y:S02]  /*72c0*/  SHF.R.U32.HI R203, RZ, 0xc, R36.reuse ;  /* 0x0000000cffcb7819 */ /* 0x100fe40000011624 */
[----:B------:R-:W-:Y:S02]  /*72d0*/  SHF.R.U32.HI R205, RZ, 0xb, R36 ;  /* 0x0000000bffcd7819 */ /* 0x000fe40000011624 */
[----:B------:R-:W-:Y:S02]  /*72e0*/  FSEL R50, R50, -INF , P4 ;  /* 0xff80000032327808 */ /* 0x000fe40002000000 */
[----:B------:R-:W-:Y:S02]  /*72f0*/  FMNMX3 R204, R204, R47, R48, !PT ;  /* 0x0000002fcccc7276 */ /* 0x000fe40007800030 */
[----:B------:R-:W-:Y:S02]  /*7300*/  LOP3.LUT P4, RZ, R203, 0x1, RZ, 0xc0, !PT ;  /* 0x00000001cbff7812 */ /* 0x000fe4000788c0ff */
[----:B------:R-:W-:-:S02]  /*7310*/  FSEL R51, R51, -INF , P3 ;  /* 0xff80000033337808 */ /* 0x000fc40001800000 */
[----:B------:R-:W-:Y:S02]  /*7320*/  LOP3.LUT P3, RZ, R205, 0x1, RZ, 0xc0, !PT ;  /* 0x00000001cdff7812 */ /* 0x000fe4000786c0ff */
[--C-:B------:R-:W-:Y:S02]  /*7330*/  SHF.R.U32.HI R203, RZ, 0xa, R36.reuse ;  /* 0x0000000affcb7819 */ /* 0x100fe40000011624 */
[----:B------:R-:W-:Y:S02]  /*7340*/  SHF.R.U32.HI R205, RZ, 0x9, R36 ;  /* 0x00000009ffcd7819 */ /* 0x000fe40000011624 */
[----:B------:R-:W-:Y:S02]  /*7350*/  FSEL R52, R52, -INF , !P6 ;  /* 0xff80000034347808 */ /* 0x000fe40007000000 */
[----:B------:R-:W-:Y:S02]  /*7360*/  FMNMX3 R204, R204, R49, R50, !PT ;  /* 0x00000031cccc7276 */ /* 0x000fe40007800032 */
[----:B------:R-:W-:-:S02]  /*7370*/  LOP3.LUT P6, RZ, R203, 0x1, RZ, 0xc0, !PT ;  /* 0x00000001cbff7812 */ /* 0x000fc400078cc0ff */
[----:B------:R-:W-:Y:S02]  /*7380*/  FSEL R53, R53, -INF , !P1 ;  /* 0xff80000035357808 */ /* 0x000fe40004800000 */
[----:B------:R-:W-:Y:S02]  /*7390*/  LOP3.LUT P1, RZ, R205, 0x1, RZ, 0xc0, !PT ;  /* 0x00000001cdff7812 */ /* 0x000fe4000782c0ff */
[----:B------:R-:W-:Y:S02]  /*73a0*/  SHF.R.U32.HI R203, RZ, 0x8, R36 ;  /* 0x00000008ffcb7819 */ /* 0x000fe40000011624 */
[----:B------:R-:W-:Y:S02]  /*73b0*/  FSEL R54, R54, -INF , !P5 ;  /* 0xff80000036367808 */ /* 0x000fe40006800000 */
[----:B------:R-:W-:Y:S02]  /*73c0*/  FMNMX3 R204, R204, R51, R52, !PT ;  /* 0x00000033cccc7276 */ /* 0x000fe40007800034 */
[----:B------:R-:W-:-:S02]  /*73d0*/  SHF.R.U32.HI R205, RZ, 0x7, R36 ;  /* 0x00000007ffcd7819 */ /* 0x000fc40000011624 */
[----:B------:R-:W-:Y:S02]  /*73e0*/  LOP3.LUT P5, RZ, R203, 0x1, RZ, 0xc0, !PT ;  /* 0x00000001cbff7812 */ /* 0x000fe400078ac0ff */
[----:B------:R-:W-:Y:S02]  /*73f0*/  FSEL R55, R55, -INF , !P4 ;  /* 0xff80000037377808 */ /* 0x000fe40006000000 */
[----:B------:R-:W-:Y:S02]  /*7400*/  FSEL R56, R56, -INF , !P3 ;  /* 0xff80000038387808 */ /* 0x000fe40005800000 */
[----:B------:R-:W-:Y:S02]  /*7410*/  FMNMX3 R204, R204, R53, R54, !PT ;  /* 0x00000035cccc7276 */ /* 0x000fe40007800036 */
[----:B------:R-:W-:Y:S02]  /*7420*/  LOP3.LUT P4, RZ, R205, 0x1, RZ, 0xc0, !PT ;  /* 0x00000001cdff7812 */ /* 0x000fe4000788c0ff */
[----:B------:R-:W-:-:S02]  /*7430*/  SHF.R.U32.HI R203, RZ, 0x6, R36 ;  /* 0x00000006ffcb7819 */ /* 0x000fc40000011624 */
[----:B------:R-:W-:Y:S02]  /*7440*/  SHF.R.U32.HI R205, RZ, 0x5, R36 ;  /* 0x00000005ffcd7819 */ /* 0x000fe40000011624 */
[----:B------:R-:W-:Y:S02]  /*7450*/  FSEL R57, R57, -INF , !P6 ;  /* 0xff80000039397808 */ /* 0x000fe40007000000 */
[----:B------:R-:W-:Y:S02]  /*7460*/  FSEL R58, R58, -INF , !P1 ;  /* 0xff8000003a3a7808 */ /* 0x000fe40004800000 */
[----:B------:R-:W-:Y:S02]  /*7470*/  FMNMX3 R204, R204, R55, R56, !PT ;  /* 0x00000037cccc7276 */ /* 0x000fe40007800038 */
[----:B------:R-:W-:Y:S02]  /*7480*/  LOP3.LUT P3, RZ, R203, 0x1, RZ, 0xc0, !PT ;  /* 0x00000001cbff7812 */ /* 0x000fe4000786c0ff */
[----:B------:R-:W-:-:S02]  /*7490*/  LOP3.LUT P6, RZ, R205, 0x1, RZ, 0xc0, !PT ;  /* 0x00000001cdff7812 */ /* 0x000fc400078cc0ff */
[--C-:B------:R-:W-:Y:S02]  /*74a0*/  SHF.R.U32.HI R203, RZ, 0x4, R36.reuse ;  /* 0x00000004ffcb7819 */ /* 0x100fe40000011624 */
[----:B------:R-:W-:Y:S02]  /*74b0*/  SHF.R.U32.HI R205, RZ, 0x3, R36 ;  /* 0x00000003ffcd7819 */ /* 0x000fe40000011624 */
[----:B------:R-:W-:Y:S02]  /*74c0*/  FSEL R59, R59, -INF , !P5 ;  /* 0xff8000003b3b7808 */ /* 0x000fe40006800000 */
[----:B------:R-:W-:Y:S02]  /*74d0*/  FSEL R60, R60, -INF , !P4 ;  /* 0xff8000003c3c7808 */ /* 0x000fe40006000000 */
[----:B------:R-:W-:Y:S02]  /*74e0*/  FMNMX3 R204, R204, R57, R58, !PT ;  /* 0x00000039cccc7276 */ /* 0x000fe4000780003a */
[----:B------:R-:W-:-:S02]  /*74f0*/  LOP3.LUT P1, RZ, R203, 0x1, RZ, 0xc0, !PT ;  /* 0x00000001cbff7812 */ /* 0x000fc4000782c0ff */
[----:B------:R-:W-:Y:S02]  /*7500*/  LOP3.LUT P5, RZ, R205, 0x1, RZ, 0xc0, !PT ;  /* 0x00000001cdff7812 */ /* 0x000fe400078ac0ff */
[--C-:B------:R-:W-:Y:S02]  /*7510*/  SHF.R.U32.HI R203, RZ, 0x2, R36.reuse ;  /* 0x00000002ffcb7819 */ /* 0x100fe40000011624 */
[----:B------:R-:W-:Y:S02]  /*7520*/  SHF.R.U32.HI R36, RZ, 0x1, R36 ;  /* 0x00000001ff247819 */ /* 0x000fe40000011624 */
[----:B------:R-:W-:Y:S02]  /*7530*/  FSEL R61, R61, -INF , !P3 ;  /* 0xff8000003d3d7808 */ /* 0x000fe40005800000 */
[----:B------:R-:W-:Y:S02]  /*7540*/  FSEL R205, R62, -INF , !P6 ;  /* 0xff8000003ecd7808 */ /* 0x000fe40007000000 */
[----:B------:R-:W-:-:S02]  /*7550*/  FMNMX3 R204, R204, R59, R60, !PT ;  /* 0x0000003bcccc7276 */ /* 0x000fc4000780003c */
[----:B------:R-:W-:Y:S02]  /*7560*/  LOP3.LUT P4, RZ, R203, 0x1, RZ, 0xc0, !PT ;  /* 0x00000001cbff7812 */ /* 0x000fe4000788c0ff */
[----:B------:R-:W-:Y:S02]  /*7570*/  LOP3.LUT P3, RZ, R36, 0x1, RZ, 0xc0, !PT ;  /* 0x0000000124ff7812 */ /* 0x000fe4000786c0ff */
[----:B------:R-:W-:Y:S02]  /*7580*/  FSEL R207, R63, -INF , !P1 ;  /* 0xff8000003fcf7808 */ /* 0x000fe40004800000 */
[----:B------:R-:W-:Y:S02]  /*7590*/  FSEL R66, R64, -INF , !P5 ;  /* 0xff80000040427808 */ /* 0x000fe40006800000 */
[----:B------:R-:W-:Y:S02]  /*75a0*/  FMNMX3 R204, R204, R61, R205, !PT ;  /* 0x0000003dcccc7276 */ /* 0x000fe400078000cd */
[----:B------:R-:W-:-:S02]  /*75b0*/  FSEL R206, R65, -INF , !P4 ;  /* 0xff80000041ce7808 */ /* 0x000fc40006000000 */
[----:B------:R-:W-:Y:S02]  /*75c0*/  FSEL R209, R209, -INF , !P3 ;  /* 0xff800000d1d17808 */ /* 0x000fe40005800000 */
[----:B------:R-:W-:Y:S02]  /*75d0*/  FMNMX3 R204, R204, R207, R66, !PT ;  /* 0x000000cfcccc7276 */ /* 0x000fe40007800042 */
[----:B------:R-:W-:Y:S02]  /*75e0*/  FSEL R67, R67, -INF , P2 ;  /* 0xff80000043437808 */ /* 0x000fe40001000000 */
[----:B------:R-:W-:Y:S02]  /*75f0*/  FMNMX3 R204, R204, R206, R209, !PT ;  /* 0x000000cecccc7276 */ /* 0x000fe400078000d1 */
[----:B------:R-:W-:Y:S02]  /*7600*/  IADD3 RZ, P2, PT, R198, UR29, RZ ;  /* 0x0000001dc6ff7c10 */ /* 0x000fe4000ff5e0ff */
[----:B------:R-:W-:-:S02]  /*7610*/  FMNMX R204, R67, R204, !PT ;  /* 0x000000cc43cc7209 */ /* 0x000fc40007800000 */
[----:B------:R-:W-:-:S03]  /*7620*/  IADD3 RZ, P3, PT, R182, UR29, RZ ;  /* 0x0000001db6ff7c10 */ /* 0x000fc6000ff7e0ff */
[----:B------:R-:W2:Y:S02]  /*7630*/  SHFL.BFLY PT, R36, R204, 0x10, 0x1f ;  /* 0x0e001f00cc247f89 */ /* 0x000ea400000e0000 */
[----:B--2---:R-:W-:-:S05]  /*7640*/  FMNMX3 R36, R204, R36, R201, !PT ;  /* 0x00000024cc247276 */ /* 0x004fca00078000c9 */
[--C-:B------:R-:W-:Y:S01]  /*7650*/  FADD R4, R4, -R36.reuse ;  /* 0x8000002404047221 */ /* 0x100fe20000000000 */
[--C-:B------:R-:W-:Y:S01]  /*7660*/  FADD R5, R5, -R36.reuse ;  /* 0x8000002405057221 */ /* 0x100fe20000000000 */
[--C-:B------:R-:W-:Y:S01]  /*7670*/  FADD R6, R6, -R36.reuse ;  /* 0x8000002406067221 */ /* 0x100fe20000000000 */
[--C-:B------:R-:W-:Y:S01]  /*7680*/  FADD R7, R7, -R36.reuse ;  /* 0x8000002407077221 */ /* 0x100fe20000000000 */
[----:B------:R-:W-:Y:S01]  /*7690*/  FMUL R4, R4, 1.4426950216293334961 ;  /* 0x3fb8aa3b04047820 */ /* 0x000fe20000400000 */
[----:B------:R-:W-:Y:S01]  /*76a0*/  FMUL R5, R5, 1.4426950216293334961 ;  /* 0x3fb8aa3b05057820 */ /* 0x000fe20000400000 */
[----:B------:R-:W-:Y:S01]  /*76b0*/  FMUL R6, R6, 1.4426950216293334961 ;  /* 0x3fb8aa3b06067820 */ /* 0x000fe20000400000 */
[----:B------:R-:W-:Y:S01]  /*76c0*/  FMUL R7, R7, 1.4426950216293334961 ;  /* 0x3fb8aa3b07077820 */ /* 0x000fe20000400000 */
[--C-:B------:R-:W-:Y:S01]  /*76d0*/  FADD R8, R8, -R36.reuse ;  /* 0x8000002408087221 */ /* 0x100fe20000000000 */
[--C-:B------:R-:W-:Y:S01]  /*76e0*/  FADD R17, R17, -R36.reuse ;  /* 0x8000002411117221 */ /* 0x100fe20000000000 */
[----:B------:R-:W-:Y:S01]  /*76f0*/  MUFU.EX2 R4, R4 ;  /* 0x0000000400047308 */ /* 0x000fe20000000800 */
[--C-:B------:R-:W-:Y:S01]  /*7700*/  FADD R9, R9, -R36.reuse ;  /* 0x8000002409097221 */ /* 0x100fe20000000000 */
[----:B------:R-:W-:Y:S01]  /*7710*/  FMUL R8, R8, 1.4426950216293334961 ;  /* 0x3fb8aa3b08087820 */ /* 0x000fe20000400000 */
[----:B------:R-:W-:Y:S01]  /*7720*/  FMUL R17, R17, 1.4426950216293334961 ;  /* 0x3fb8aa3b11117820 */ /* 0x000fe20000400000 */
[--C-:B------:R-:W-:Y:S01]  /*7730*/  FADD R27, R27, -R36.reuse ;  /* 0x800000241b1b7221 */ /* 0x100fe20000000000 */
[--C-:B------:R-:W-:Y:S01]  /*7740*/  FADD R16, R16, -R36.reuse ;  /* 0x8000002410107221 */ /* 0x100fe20000000000 */
[--C-:B------:R-:W-:Y:S01]  /*7750*/  FADD R22, R22, -R36.reuse ;  /* 0x8000002416167221 */ /* 0x100fe20000000000 */
[--C-:B------:R-:W-:Y:S01]  /*7760*/  FADD R19, R19, -R36.reuse ;  /* 0x8000002413137221 */ /* 0x100fe20000000000 */
[----:B------:R-:W2:Y:S01]  /*7770*/  MUFU.EX2 R5, R5 ;  /* 0x0000000500057308 */ /* 0x000ea20000000800 */
[--C-:B------:R-:W-:Y:S01]  /*7780*/  FADD R24, R24, -R36.reuse ;  /* 0x8000002418187221 */ /* 0x100fe20000000000 */
[----:B------:R-:W-:Y:S01]  /*7790*/  FMUL R9, R9, 1.4426950216293334961 ;  /* 0x3fb8aa3b09097820 */ /* 0x000fe20000400000 */
[--C-:B------:R-:W-:Y:S01]  /*77a0*/  FADD R10, R10, -R36.reuse ;  /* 0x800000240a0a7221 */ /* 0x100fe20000000000 */
[--C-:B------:R-:W-:Y:S01]  /*77b0*/  FADD R26, R26, -R36.reuse ;  /* 0x800000241a1a7221 */ /* 0x100fe20000000000 */
[----:B------:R-:W-:Y:S01]  /*77c0*/  FMUL R27, R27, 1.4426950216293334961 ;  /* 0x3fb8aa3b1b1b7820 */ /* 0x000fe20000400000 */
[--C-:B------:R-:W-:Y:S01]  /*77d0*/  FADD R32, R32, -R36.reuse ;  /* 0x8000002420207221 */ /* 0x100fe20000000000 */
[----:B------:R-:W-:Y:S01]  /*77e0*/  FMUL R62, R16, 1.4426950216293334961 ;  /* 0x3fb8aa3b103e7820 */ /* 0x000fe20000400000 */
[----:B------:R-:W3:Y:S01]  /*77f0*/  MUFU.EX2 R6, R6 ;  /* 0x0000000600067308 */ /* 0x000ee20000000800 */
[--C-:B------:R-:W-:Y:S01]  /*7800*/  FADD R33, R33, -R36.reuse ;  /* 0x8000002421217221 */ /* 0x100fe20000000000 */
[--C-:B------:R-:W-:Y:S01]  /*7810*/  FADD R11, R11, -R36.reuse ;  /* 0x800000240b0b7221 */ /* 0x100fe20000000000 */
[----:B------:R-:W-:Y:S01]  /*7820*/  FMUL R16, R19, 1.4426950216293334961 ;  /* 0x3fb8aa3b13107820 */ /* 0x000fe20000400000 */
[----:B------:R-:W-:Y:S01]  /*7830*/  FMUL R10, R10, 1.4426950216293334961 ;  /* 0x3fb8aa3b0a0a7820 */ /* 0x000fe20000400000 */
[--C-:B------:R-:W-:Y:S01]  /*7840*/  FADD R12, R12, -R36.reuse ;  /* 0x800000240c0c7221 */ /* 0x100fe20000000000 */
[----:B------:R-:W-:Y:S01]  /*7850*/  FMUL R19, R26, 1.4426950216293334961 ;  /* 0x3fb8aa3b1a137820 */ /* 0x000fe20000400000 */
[--C-:B------:R-:W-:Y:S01]  /*7860*/  FADD R13, R13, -R36.reuse ;  /* 0x800000240d0d7221 */ /* 0x100fe20000000000 */
[----:B------:R-:W4:Y:S01]  /*7870*/  MUFU.EX2 R7, R7 ;  /* 0x0000000700077308 */ /* 0x000f220000000800 */
[----:B------:R-:W-:Y:S01]  /*7880*/  FMUL R26, R32, 1.4426950216293334961 ;  /* 0x3fb8aa3b201a7820 */ /* 0x000fe20000400000 */
[--C-:B------:R-:W-:Y:S01]  /*7890*/  FADD R14, R14, -R36.reuse ;  /* 0x800000240e0e7221 */ /* 0x100fe20000000000 */
[--C-:B------:R-:W-:Y:S01]  /*78a0*/  FADD R32, R38, -R36.reuse ;  /* 0x8000002426207221 */ /* 0x100fe20000000000 */
[----:B------:R-:W-:Y:S01]  /*78b0*/  FMUL R65, R11, 1.4426950216293334961 ;  /* 0x3fb8aa3b0b417820 */ /* 0x000fe20000400000 */
[--C-:B------:R-:W-:Y:S01]  /*78c0*/  FADD R15, R15, -R36.reuse ;  /* 0x800000240f0f7221 */ /* 0x100fe20000000000 */
[----:B------:R-:W-:Y:S01]  /*78d0*/  FMUL R11, R12, 1.4426950216293334961 ;  /* 0x3fb8aa3b0c0b7820 */ /* 0x000fe20000400000 */
[--C-:B------:R-:W-:Y:S01]  /*78e0*/  FADD R18, R18, -R36.reuse ;  /* 0x8000002412127221 */ /* 0x100fe20000000000 */
[----:B------:R5:W-:Y:S01]  /*78f0*/  MUFU.EX2 R63, R17 ;  /* 0x00000011003f7308 */ /* 0x000be20000000800 */
[----:B------:R-:W-:Y:S01]  /*7900*/  FMUL R12, R13, 1.4426950216293334961 ;  /* 0x3fb8aa3b0d0c7820 */ /* 0x000fe20000400000 */
[--C-:B------:R-:W-:Y:S01]  /*7910*/  FADD R23, R23, -R36.reuse ;  /* 0x8000002417177221 */ /* 0x100fe20000000000 */
[----:B------:R-:W-:Y:S01]  /*7920*/  FMUL R13, R14, 1.4426950216293334961 ;  /* 0x3fb8aa3b0e0d7820 */ /* 0x000fe20000400000 */
[--C-:B------:R-:W-:Y:S01]  /*7930*/  FADD R25, R25, -R36.reuse ;  /* 0x8000002419197221 */ /* 0x100fe20000000000 */
[----:B------:R-:W-:Y:S01]  /*7940*/  FMUL R203, R32, 1.4426950216293334961 ;  /* 0x3fb8aa3b20cb7820 */ /* 0x000fe20000400000 */
[----:B------:R-:W-:Y:S01]  /*7950*/  FMUL R14, R15, 1.4426950216293334961 ;  /* 0x3fb8aa3b0f0e7820 */ /* 0x000fe20000400000 */
[--C-:B------:R-:W-:Y:S01]  /*7960*/  FADD R29, R29, -R36.reuse ;  /* 0x800000241d1d7221 */ /* 0x100fe20000000000 */
[----:B------:R-:W0:Y:S01]  /*7970*/  MUFU.EX2 R8, R8 ;  /* 0x0000000800087308 */ /* 0x000e220000000800 */
[----:B-----5:R-:W-:Y:S01]  /*7980*/  FMUL R17, R22, 1.4426950216293334961 ;  /* 0x3fb8aa3b16117820 */ /* 0x020fe20000400000 */
[----:B------:R-:W-:Y:S01]  /*7990*/  FMUL R22, R24, 1.4426950216293334961 ;  /* 0x3fb8aa3b18167820 */ /* 0x000fe20000400000 */
        /* <DEDUP_REMOVED lines=8> */
[--C-:B------:R-:W-:Y:S01]  /*7a20*/  FADD R35, R35, -R36.reuse ;  /* 0x8000002423237221 */ /* 0x100fe20000000000 */
[----:B------:R-:W-:Y:S01]  /*7a30*/  FMUL R25, R29, 1.4426950216293334961 ;  /* 0x3fb8aa3b1d197820 */ /* 0x000fe20000400000 */
[----:B------:R-:W-:Y:S01]  /*7a40*/  FMUL R29, R30, 1.4426950216293334961 ;  /* 0x3fb8aa3b1e1d7820 */ /* 0x000fe20000400000 */
[----:B------:R-:W-:Y:S01]  /*7a50*/  FMUL R30, R31, 1.4426950216293334961 ;  /* 0x3fb8aa3b1f1e7820 */ /* 0x000fe20000400000 */
[----:B------:R-:W-:Y:S01]  /*7a60*/  FMUL R31, R34, 1.4426950216293334961 ;  /* 0x3fb8aa3b221f7820 */ /* 0x000fe20000400000 */
[----:B------:R-:W1:Y:S01]  /*7a70*/  MUFU.EX2 R9, R9 ;  /* 0x0000000900097308 */ /* 0x000e620000000800 */
[----:B-----5:R-:W-:Y:S01]  /*7a80*/  FMUL R27, R33, 1.4426950216293334961 ;  /* 0x3fb8aa3b211b7820 */ /* 0x020fe20000400000 */
[----:B--2---:R-:W-:Y:S01]  /*7a90*/  FADD R33, R4, R5 ;  /* 0x0000000504217221 */ /* 0x004fe20000000000 */
[----:B------:R-:W-:Y:S01]  /*7aa0*/  FMUL R35, R35, 1.4426950216293334961 ;  /* 0x3fb8aa3b23237820 */ /* 0x000fe20000400000 */
[--C-:B------:R-:W-:Y:S01]  /*7ab0*/  FADD R20, R20, -R36.reuse ;  /* 0x8000002414147221 */ /* 0x100fe20000000000 */
[----:B------:R-:W-:Y:S01]  /*7ac0*/  FADD R21, R21, -R36 ;  /* 0x8000002415157221 */ /* 0x000fe20000000000 */
[----:B---3--:R-:W-:Y:S01]  /*7ad0*/  FADD R32, R6, R33 ;  /* 0x0000002106207221 */ /* 0x008fe20000000000 */
[----:B------:R-:W-:Y:S01]  /*7ae0*/  FMUL R24, R24, 1.4426950216293334961 ;  /* 0x3fb8aa3b18187820 */ /* 0x000fe20000400000 */
[----:B------:R-:W2:Y:S01]  /*7af0*/  MUFU.EX2 R10, R10 ;  /* 0x0000000a000a7308 */ /* 0x000ea20000000800 */
[----:B------:R-:W-:Y:S01]  /*7b00*/  FMUL R20, R20, 1.4426950216293334961 ;  /* 0x3fb8aa3b14147820 */ /* 0x000fe20000400000 */
[----:B----4-:R-:W-:Y:S01]  /*7b10*/  FADD R33, R7, R32 ;  /* 0x0000002007217221 */ /* 0x010fe20000000000 */
[----:B------:R-:W-:Y:S01]  /*7b20*/  FMUL R21, R21, 1.4426950216293334961 ;  /* 0x3fb8aa3b15157820 */ /* 0x000fe20000400000 */
[--C-:B------:R-:W-:Y:S01]  /*7b30*/  FADD R32, R41, -R36.reuse ;  /* 0x8000002429207221 */ /* 0x100fe20000000000 */
[--C-:B------:R-:W-:Y:S01]  /*7b40*/  FADD R37, R37, -R36.reuse ;  /* 0x8000002425257221 */ /* 0x100fe20000000000 */
[----:B0-----:R-:W-:Y:S01]  /*7b50*/  FADD R34, R8, R33 ;  /* 0x0000002108227221 */ /* 0x001fe20000000000 */
[--C-:B------:R-:W-:Y:S01]  /*7b60*/  FADD R39, R39, -R36.reuse ;  /* 0x8000002427277221 */ /* 0x100fe20000000000 */
[----:B------:R-:W0:Y:S01]  /*7b70*/  MUFU.EX2 R65, R65 ;  /* 0x0000004100417308 */ /* 0x000e220000000800 */
[----:B------:R-:W-:Y:S01]  /*7b80*/  FMUL R33, R32, 1.4426950216293334961 ;  /* 0x3fb8aa3b20217820 */ /* 0x000fe20000400000 */
[--C-:B------:R-:W-:Y:S01]  /*7b90*/  FADD R32, R42, -R36.reuse ;  /* 0x800000242a207221 */ /* 0x100fe20000000000 */
[----:B------:R-:W-:Y:S01]  /*7ba0*/  FMUL R37, R37, 1.4426950216293334961 ;  /* 0x3fb8aa3b25257820 */ /* 0x000fe20000400000 */
[----:B------:R-:W-:Y:S01]  /*7bb0*/  FMUL R39, R39, 1.4426950216293334961 ;  /* 0x3fb8aa3b27277820 */ /* 0x000fe20000400000 */
[--C-:B------:R-:W-:Y:S01]  /*7bc0*/  FADD R217, R217, -R36.reuse ;  /* 0x80000024d9d97221 */ /* 0x100fe20000000000 */
[----:B------:R-:W-:Y:S01]  /*7bd0*/  FMUL R32, R32, 1.4426950216293334961 ;  /* 0x3fb8aa3b20207820 */ /* 0x000fe20000400000 */
[--C-:B------:R-:W-:Y:S01]  /*7be0*/  FADD R40, R40, -R36.reuse ;  /* 0x8000002428287221 */ /* 0x100fe20000000000 */
[----:B------:R-:W3:Y:S01]  /*7bf0*/  MUFU.EX2 R11, R11 ;  /* 0x0000000b000b7308 */ /* 0x000ee20000000800 */
[----:B------:R-:W-:Y:S01]  /*7c00*/  FMUL R204, R217, 1.4426950216293334961 ;  /* 0x3fb8aa3bd9cc7820 */ /* 0x000fe20000400000 */
[--C-:B------:R-:W-:Y:S01]  /*7c10*/  FADD R43, R43, -R36.reuse ;  /* 0x800000242b2b7221 */ /* 0x100fe20000000000 */
[----:B------:R-:W-:Y:S01]  /*7c20*/  FMUL R40, R40, 1.4426950216293334961 ;  /* 0x3fb8aa3b28287820 */ /* 0x000fe20000400000 */
[--C-:B------:R-:W-:Y:S01]  /*7c30*/  FADD R44, R44, -R36.reuse ;  /* 0x800000242c2c7221 */ /* 0x100fe20000000000 */
[--C-:B------:R-:W-:Y:S01]  /*7c40*/  FADD R45, R45, -R36.reuse ;  /* 0x800000242d2d7221 */ /* 0x100fe20000000000 */
[----:B------:R-:W-:Y:S01]  /*7c50*/  FMUL R211, R43, 1.4426950216293334961 ;  /* 0x3fb8aa3b2bd37820 */ /* 0x000fe20000400000 */
[--C-:B------:R-:W-:Y:S01]  /*7c60*/  FADD R46, R46, -R36.reuse ;  /* 0x800000242e2e7221 */ /* 0x100fe20000000000 */
[----:B------:R-:W4:Y:S01]  /*7c70*/  MUFU.EX2 R12, R12 ;  /* 0x0000000c000c7308 */ /* 0x000f220000000800 */
[----:B------:R-:W-:Y:S01]  /*7c80*/  FMUL R43, R44, 1.4426950216293334961 ;  /* 0x3fb8aa3b2c2b7820 */ /* 0x000fe20000400000 */
[----:B------:R-:W-:Y:S01]  /*7c90*/  FMUL R44, R45, 1.4426950216293334961 ;  /* 0x3fb8aa3b2d2c7820 */ /* 0x000fe20000400000 */
[----:B------:R-:W-:Y:S01]  /*7ca0*/  FMUL R46, R46, 1.4426950216293334961 ;  /* 0x3fb8aa3b2e2e7820 */ /* 0x000fe20000400000 */
[--C-:B------:R-:W-:Y:S01]  /*7cb0*/  FADD R47, R47, -R36.reuse ;  /* 0x800000242f2f7221 */ /* 0x100fe20000000000 */
[--C-:B------:R-:W-:Y:S01]  /*7cc0*/  FADD R48, R48, -R36.reuse ;  /* 0x8000002430307221 */ /* 0x100fe20000000000 */
[--C-:B------:R-:W-:Y:S01]  /*7cd0*/  FADD R49, R49, -R36.reuse ;  /* 0x8000002431317221 */ /* 0x100fe20000000000 */
[--C-:B------:R-:W-:Y:S01]  /*7ce0*/  FADD R50, R50, -R36.reuse ;  /* 0x8000002432327221 */ /* 0x100fe20000000000 */
[----:B------:R1:W-:Y:S01]  /*7cf0*/  MUFU.EX2 R64, R35 ;  /* 0x0000002300407308 */ /* 0x0003e20000000800 */
[----:B------:R-:W-:Y:S01]  /*7d00*/  FMUL R47, R47, 1.4426950216293334961 ;  /* 0x3fb8aa3b2f2f7820 */ /* 0x000fe20000400000 */
[----:B------:R-:W-:Y:S01]  /*7d10*/  FMUL R45, R48, 1.4426950216293334961 ;  /* 0x3fb8aa3b302d7820 */ /* 0x000fe20000400000 */
[----:B------:R-:W-:Y:S01]  /*7d20*/  FMUL R50, R50, 1.4426950216293334961 ;  /* 0x3fb8aa3b32327820 */ /* 0x000fe20000400000 */
[--C-:B------:R-:W-:Y:S01]  /*7d30*/  FADD R51, R51, -R36.reuse ;  /* 0x8000002433337221 */ /* 0x100fe20000000000 */
[--C-:B------:R-:W-:Y:S01]  /*7d40*/  FADD R52, R52, -R36.reuse ;  /* 0x8000002434347221 */ /* 0x100fe20000000000 */
[--C-:B------:R-:W-:Y:S01]  /*7d50*/  FADD R53, R53, -R36.reuse ;  /* 0x8000002435357221 */ /* 0x100fe20000000000 */
[----:B------:R-:W-:Y:S01]  /*7d60*/  FADD R54, R54, -R36 ;  /* 0x8000002436367221 */ /* 0x000fe20000000000 */
[----:B------:R-:W5:Y:S01]  /*7d70*/  MUFU.EX2 R13, R13 ;  /* 0x0000000d000d7308 */ /* 0x000f620000000800 */
[----:B-1----:R-:W-:Y:S01]  /*7d80*/  FADD R35, R9, R34 ;  /* 0x0000002209237221 */ /* 0x002fe20000000000 */
[----:B------:R-:W-:Y:S01]  /*7d90*/  FMUL R51, R51, 1.4426950216293334961 ;  /* 0x3fb8aa3b33337820 */ /* 0x000fe20000400000 */
[----:B------:R-:W-:Y:S01]  /*7da0*/  FMUL R48, R53, 1.4426950216293334961 ;  /* 0x3fb8aa3b35307820 */ /* 0x000fe20000400000 */
[----:B------:R-:W-:Y:S01]  /*7db0*/  FMUL R54, R54, 1.4426950216293334961 ;  /* 0x3fb8aa3b36367820 */ /* 0x000fe20000400000 */
[----:B--2---:R-:W-:Y:S01]  /*7dc0*/  FADD R34, R10, R35 ;  /* 0x000000230a227221 */ /* 0x004fe20000000000 */
[--C-:B------:R-:W-:Y:S01]  /*7dd0*/  FADD R56, R56, -R36.reuse ;  /* 0x8000002438387221 */ /* 0x100fe20000000000 */
[----:B------:R-:W-:Y:S01]  /*7de0*/  FADD R57, R57, -R36 ;  /* 0x8000002439397221 */ /* 0x000fe20000000000 */
[----:B------:R-:W1:Y:S01]  /*7df0*/  MUFU.EX2 R14, R14 ;  /* 0x0000000e000e7308 */ /* 0x000e620000000800 */
[----:B0-----:R-:W-:Y:S01]  /*7e00*/  FADD R34, R65, R34 ;  /* 0x0000002241227221 */ /* 0x001fe20000000000 */
[--C-:B------:R-:W-:Y:S01]  /*7e10*/  FADD R58, R58, -R36.reuse ;  /* 0x800000243a3a7221 */ /* 0x100fe20000000000 */
[--C-:B------:R-:W-:Y:S01]  /*7e20*/  FADD R59, R59, -R36.reuse ;  /* 0x800000243b3b7221 */ /* 0x100fe20000000000 */
[----:B------:R-:W-:Y:S01]  /*7e30*/  FADD R60, R60, -R36 ;  /* 0x800000243c3c7221 */ /* 0x000fe20000000000 */
[----:B---3--:R-:W-:Y:S01]  /*7e40*/  FADD R35, R11, R34 ;  /* 0x000000220b237221 */ /* 0x008fe20000000000 */
[----:B------:R-:W-:Y:S01]  /*7e50*/  FMUL R58, R58, 1.4426950216293334961 ;  /* 0x3fb8aa3b3a3a7820 */ /* 0x000fe20000400000 */
[----:B------:R-:W-:Y:S01]  /*7e60*/  FMUL R59, R59, 1.4426950216293334961 ;  /* 0x3fb8aa3b3b3b7820 */ /* 0x000fe20000400000 */
[----:B------:R-:W0:Y:S01]  /*7e70*/  MUFU.EX2 R62, R62 ;  /* 0x0000003e003e7308 */ /* 0x000e220000000800 */
[----:B----4-:R-:W-:Y:S01]  /*7e80*/  FADD R34, R12, R35 ;  /* 0x000000230c227221 */ /* 0x010fe20000000000 */
[--C-:B------:R-:W-:Y:S01]  /*7e90*/  FADD R61, R61, -R36.reuse ;  /* 0x800000243d3d7221 */ /* 0x100fe20000000000 */
[--C-:B------:R-:W-:Y:S01]  /*7ea0*/  FADD R205, R205, -R36.reuse ;  /* 0x80000024cdcd7221 */ /* 0x100fe20000000000 */
[----:B------:R-:W-:Y:S01]  /*7eb0*/  FADD R207, R207, -R36 ;  /* 0x80000024cfcf7221 */ /* 0x000fe20000000000 */
[----:B-----5:R-:W-:Y:S01]  /*7ec0*/  FADD R35, R13, R34 ;  /* 0x000000220d237221 */ /* 0x020fe20000000000 */
[----:B------:R-:W-:Y:S01]  /*7ed0*/  FMUL R53, R61, 1.4426950216293334961 ;  /* 0x3fb8aa3b3d357820 */ /* 0x000fe20000400000 */
[----:B------:R-:W-:Y:S01]  /*7ee0*/  FMUL R205, R205, 1.4426950216293334961 ;  /* 0x3fb8aa3bcdcd7820 */ /* 0x000fe20000400000 */
[----:B------:R-:W2:Y:S01]  /*7ef0*/  MUFU.EX2 R15, R15 ;  /* 0x0000000f000f7308 */ /* 0x000ea20000000800 */
[----:B-1----:R-:W-:Y:S01]  /*7f00*/  FADD R35, R14, R35 ;  /* 0x000000230e237221 */ /* 0x002fe20000000000 */
[--C-:B------:R-:W-:Y:S01]  /*7f10*/  FADD R66, R66, -R36.reuse ;  /* 0x8000002442427221 */ /* 0x100fe20000000000 */
[----:B------:R-:W-:Y:S01]  /*7f20*/  FMUL R207, R207, 1.4426950216293334961 ;  /* 0x3fb8aa3bcfcf7820 */ /* 0x000fe20000400000 */
[--C-:B------:R-:W-:Y:S01]  /*7f30*/  FADD R206, R206, -R36.reuse ;  /* 0x80000024cece7221 */ /* 0x100fe20000000000 */
[--C-:B------:R-:W-:Y:S01]  /*7f40*/  FADD R209, R209, -R36.reuse ;  /* 0x80000024d1d17221 */ /* 0x100fe20000000000 */
[----:B------:R-:W-:-:S02]  /*7f50*/  FADD R67, R67, -R36 ;  /* 0x8000002443437221 */ /* 0x000fc40000000000 */
[----:B------:R-:W1:Y:S01]  /*7f60*/  MUFU.EX2 R16, R16 ;  /* 0x0000001000107308 */ /* 0x000e620000000800 */
[----:B0-----:R-:W-:Y:S01]  /*7f70*/  FADD R34, R62, R35 ;  /* 0x000000233e227221 */ /* 0x001fe20000000000 */
[----:B------:R-:W-:-:S03]  /*7f80*/  FMUL R67, R67, 1.4426950216293334961 ;  /* 0x3fb8aa3b43437820 */ /* 0x000fc60000400000 */
[----:B------:R-:W-:-:S03]  /*7f90*/  FADD R34, R63, R34 ;  /* 0x000000223f227221 */ /* 0x000fc60000000000 */
[----:B------:R-:W0:Y:S08]  /*7fa0*/  MUFU.EX2 R20, R20 ;  /* 0x0000001400147308 */ /* 0x000e300000000800 */
[----:B------:R-:W3:Y:S08]  /*7fb0*/  MUFU.EX2 R21, R21 ;  /* 0x0000001500157308 */ /* 0x000ef00000000800 */
[----:B------:R-:W4:Y:S08]  /*7fc0*/  MUFU.EX2 R17, R17 ;  /* 0x0000001100117308 */ /* 0x000f300000000800 */
[----:B------:R2:W-:Y:S08]  /*7fd0*/  MUFU.EX2 R42, R33 ;  /* 0x00000021002a7308 */ /* 0x0005f00000000800 */
[----:B------:R-:W5:Y:S01]  /*7fe0*/  MUFU.EX2 R18, R18 ;  /* 0x0000001200127308 */ /* 0x000f620000000800 */
[----:B--2---:R-:W-:-:S04]  /*7ff0*/  FADD R33, R15, R34 ;  /* 0x000000220f217221 */ /* 0x004fc80000000000 */
[----:B-1----:R-:W-:-:S03]  /*8000*/  FADD R33, R16, R33 ;  /* 0x0000002110217221 */ /* 0x002fc60000000000 */
[----:B------:R-:W1:Y:S08]  /*8010*/  MUFU.EX2 R22, R22 ;  /* 0x0000001600167308 */ /* 0x000e700000000800 */
[----:B------:R0:W-:Y:S08]  /*8020*/  MUFU.EX2 R208, R32 ;  /* 0x0000002000d07308 */ /* 0x0001f00000000800 */
[----:B------:R-:W2:Y:S01]  /*8030*/  MUFU.EX2 R23, R23 ;  /* 0x0000001700177308 */ /* 0x000ea20000000800 */
[----:B0-----:R-:W-:-:S04]  /*8040*/  FADD R32, R20, R33 ;  /* 0x0000002114207221 */ /* 0x001fc80000000000 */
[----:B---3--:R-:W-:-:S03]  /*8050*/  FADD R32, R21, R32 ;  /* 0x0000002015207221 */ /* 0x008fc60000000000 */
[----:B------:R-:W0:Y:S01]  /*8060*/  MUFU.EX2 R19, R19 ;  /* 0x0000001300137308 */ /* 0x000e220000000800 */
[----:B----4-:R-:W-:-:S04]  /*8070*/  FADD R33, R17, R32 ;  /* 0x0000002011217221 */ /* 0x010fc80000000000 */
[----:B-----5:R-:W-:-:S03]  /*8080*/  FADD R33, R18, R33 ;  /* 0x0000002112217221 */ /* 0x020fc60000000000 */
[----:B------:R-:W3:Y:S01]  /*8090*/  MUFU.EX2 R24, R24 ;  /* 0x0000001800187308 */ /* 0x000ee20000000800 */
[----:B-1----:R-:W-:-:S04]  /*80a0*/  FADD R32, R22, R33 ;  /* 0x0000002116207221 */ /* 0x002fc80000000000 */
[----:B--2---:R-:W-:-:S03]  /*80b0*/  FADD R32, R23, R32 ;  /* 0x0000002017207221 */ /* 0x004fc60000000000 */
[----:B------:R-:W1:Y:S01]  /*80c0*/  MUFU.EX2 R25, R25 ;  /* 0x0000001900197308 */ /* 0x000e620000000800 */
[----:B0-----:R-:W-:-:S04]  /*80d0*/  FADD R33, R19, R32 ;  /* 0x0000002013217221 */ /* 0x001fc80000000000 */
[----:B------:R-:W-:-:S03]  /*80e0*/  FADD R33, R28, R33 ;  /* 0x000000211c217221 */ /* 0x000fc60000000000 */
[----:B------:R-:W0:Y:S01]  /*80f0*/  MUFU.EX2 R29, R29 ;  /* 0x0000001d001d7308 */ /* 0x000e220000000800 */
[----:B---3--:R-:W-:-:S07]  /*8100*/  FADD R32, R24, R33 ;  /* 0x0000002118207221 */ /* 0x008fce0000000000 */
[----:B------:R-:W2:Y:S01]  /*8110*/  MUFU.EX2 R30, R30 ;  /* 0x0000001e001e7308 */ /* 0x000ea20000000800 */
[----:B-1----:R-:W-:-:S07]  /*8120*/  FADD R32, R25, R32 ;  /* 0x0000002019207221 */ /* 0x002fce0000000000 */
[----:B------:R-:W1:Y:S01]  /*8130*/  MUFU.EX2 R26, R26 ;  /* 0x0000001a001a7308 */ /* 0x000e620000000800 */
[----:B0-----:R-:W-:-:S07]  /*8140*/  FADD R33, R29, R32 ;  /* 0x000000201d217221 */ /* 0x001fce0000000000 */
[----:B------:R-:W0:Y:S01]  /*8150*/  MUFU.EX2 R27, R27 ;  /* 0x0000001b001b7308 */ /* 0x000e220000000800 */
[----:B--2---:R-:W-:-:S07]  /*8160*/  FADD R33, R30, R33 ;  /* 0x000000211e217221 */ /* 0x004fce0000000000 */
[----:B------:R-:W2:Y:S01]  /*8170*/  MUFU.EX2 R31, R31 ;  /* 0x0000001f001f7308 */ /* 0x000ea20000000800 */
[----:B-1----:R-:W-:-:S07]  /*8180*/  FADD R32, R26, R33 ;  /* 0x000000211a207221 */ /* 0x002fce0000000000 */
[----:B------:R-:W1:Y:S01]  /*8190*/  MUFU.EX2 R37, R37 ;  /* 0x0000002500257308 */ /* 0x000e620000000800 */
[----:B0-----:R-:W-:-:S07]  /*81a0*/  FADD R32, R27, R32 ;  /* 0x000000201b207221 */ /* 0x001fce0000000000 */
[----:B------:R-:W0:Y:S01]  /*81b0*/  MUFU.EX2 R38, R39 ;  /* 0x0000002700267308 */ /* 0x000e220000000800 */
[----:B--2---:R-:W-:-:S04]  /*81c0*/  FADD R33, R31, R32 ;  /* 0x000000201f217221 */ /* 0x004fc80000000000 */
[----:B------:R-:W-:-:S03]  /*81d0*/  FADD R32, R64, R33 ;  /* 0x0000002140207221 */ /* 0x000fc60000000000 */
[----:B------:R-:W2:Y:S01]  /*81e0*/  MUFU.EX2 R203, R203 ;  /* 0x000000cb00cb7308 */ /* 0x000ea20000000800 */
[----:B-1----:R-:W-:Y:S01]  /*81f0*/  FADD R33, R37, R32 ;  /* 0x0000002025217221 */ /* 0x002fe20000000000 */
[----:B------:R-:W-:-:S04]  /*8200*/  FADD R32, R55, -R36 ;  /* 0x8000002437207221 */ /* 0x000fc80000000000 */
[----:B------:R-:W-:Y:S02]  /*8210*/  FMUL R32, R32, 1.4426950216293334961 ;  /* 0x3fb8aa3b20207820 */ /* 0x000fe40000400000 */
[----:B------:R-:W1:Y:S01]  /*8220*/  MUFU.EX2 R204, R204 ;  /* 0x000000cc00cc7308 */ /* 0x000e620000000800 */
[----:B0-----:R-:W-:-:S07]  /*8230*/  FADD R34, R38, R33 ;  /* 0x0000002126227221 */ /* 0x001fce0000000000 */
[----:B------:R-:W0:Y:S01]  /*8240*/  MUFU.EX2 R41, R40 ;  /* 0x0000002800297308 */ /* 0x000e220000000800 */
[----:B--2---:R-:W-:-:S07]  /*8250*/  FADD R33, R203, R34 ;  /* 0x00000022cb217221 */ /* 0x004fce0000000000 */
[----:B------:R-:W2:Y:S01]  /*8260*/  MUFU.EX2 R211, R211 ;  /* 0x000000d300d37308 */ /* 0x000ea20000000800 */
[----:B-1----:R-:W-:-:S07]  /*8270*/  FADD R34, R204, R33 ;  /* 0x00000021cc227221 */ /* 0x002fce0000000000 */
[----:B------:R-:W1:Y:S01]  /*8280*/  MUFU.EX2 R43, R43 ;  /* 0x0000002b002b7308 */ /* 0x000e620000000800 */
[----:B0-----:R-:W-:-:S04]  /*8290*/  FADD R33, R41, R34 ;  /* 0x0000002229217221 */ /* 0x001fc80000000000 */
[----:B------:R-:W-:-:S03]  /*82a0*/  FADD R33, R42, R33 ;  /* 0x000000212a217221 */ /* 0x000fc60000000000 */
[----:B------:R-:W0:Y:S01]  /*82b0*/  MUFU.EX2 R44, R44 ;  /* 0x0000002c002c7308 */ /* 0x000e220000000800 */
[----:B------:R-:W-:-:S04]  /*82c0*/  FADD R34, R208, R33 ;  /* 0x00000021d0227221 */ /* 0x000fc80000000000 */
[----:B--2---:R-:W-:-:S03]  /*82d0*/  FADD R34, R211, R34 ;  /* 0x00000022d3227221 */ /* 0x004fc60000000000 */
[----:B------:R2:W3:Y:S01]  /*82e0*/  MUFU.EX2 R210, R46 ;  /* 0x0000002e00d27308 */ /* 0x0004e20000000800 */
[----:B-1----:R-:W-:Y:S01]  /*82f0*/  FADD R33, R43, R34 ;  /* 0x000000222b217221 */ /* 0x002fe20000000000 */
[----:B------:R-:W-:Y:S02]  /*8300*/  IMAD.U32 R34, R202, -0x80000000, RZ ;  /* 0x80000000ca227824 */ /* 0x000fe400078e00ff */
[----:B------:R-:W-:Y:S02]  /*8310*/  FMUL R202, R209, 1.4426950216293334961 ;  /* 0x3fb8aa3bd1ca7820 */ /* 0x000fe40000400000 */
[----:B------:R-:W1:Y:S02]  /*8320*/  SYNCS.PHASECHK.TRANS64.TRYWAIT P1, [UR12], R34 ;  /* 0x00000022ff0075a7 */ /* 0x000e64000802110c */
[----:B------:R4:W5:Y:S01]  /*8330*/  MUFU.EX2 R213, R47 ;  /* 0x0000002f00d57308 */ /* 0x0009620000000800 */
[----:B--2---:R-:W-:Y:S01]  /*8340*/  FMUL R46, R49, 1.4426950216293334961 ;  /* 0x3fb8aa3b312e7820 */ /* 0x004fe20000400000 */
[----:B0-----:R-:W-:Y:S01]  /*8350*/  FADD R33, R44, R33 ;  /* 0x000000212c217221 */ /* 0x001fe20000000000 */
[----:B------:R-:W-:-:S05]  /*8360*/  FMUL R49, R56, 1.4426950216293334961 ;  /* 0x3fb8aa3b38317820 */ /* 0x000fca0000400000 */
[----:B------:R-:W0:Y:S01]  /*8370*/  MUFU.EX2 R45, R45 ;  /* 0x0000002d002d7308 */ /* 0x000e220000000800 */
[----:B----4-:R-:W-:Y:S01]  /*8380*/  FMUL R47, R52, 1.4426950216293334961 ;  /* 0x3fb8aa3b342f7820 */ /* 0x010fe20000400000 */
[----:B------:R-:W-:-:S06]  /*8390*/  FMUL R52, R57, 1.4426950216293334961 ;  /* 0x3fb8aa3b39347820 */ /* 0x000fcc0000400000 */
[----:B------:R-:W2:Y:S08]  /*83a0*/  MUFU.EX2 R46, R46 ;  /* 0x0000002e002e7308 */ /* 0x000eb00000000800 */
[----:B------:R4:W0:Y:S08]  /*83b0*/  MUFU.EX2 R212, R50 ;  /* 0x0000003200d47308 */ /* 0x0008300000000800 */
[----:B------:R3:W-:Y:S01]  /*83c0*/  MUFU.EX2 R214, R32 ;  /* 0x0000002000d67308 */ /* 0x0007e20000000800 */
[----:B----4-:R-:W-:-:S07]  /*83d0*/  FMUL R50, R66, 1.4426950216293334961 ;  /* 0x3fb8aa3b42327820 */ /* 0x010fce0000400000 */
[----:B------:R4:W1:Y:S01]  /*83e0*/  MUFU.EX2 R215, R51 ;  /* 0x0000003300d77308 */ /* 0x0008620000000800 */
[----:B---3--:R-:W-:-:S04]  /*83f0*/  FADD R32, R210, R33 ;  /* 0x00000021d2207221 */ /* 0x008fc80000000000 */
[----:B-----5:R-:W-:-:S03]  /*8400*/  FADD R32, R213, R32 ;  /* 0x00000020d5207221 */ /* 0x020fc60000000000 */
[----:B------:R-:W3:Y:S01]  /*8410*/  MUFU.EX2 R47, R47 ;  /* 0x0000002f002f7308 */ /* 0x000ee20000000800 */
[----:B0-----:R-:W-:Y:S01]  /*8420*/  FADD R33, R45, R32 ;  /* 0x000000202d217221 */ /* 0x001fe20000000000 */
[----:B----4-:R-:W-:Y:S01]  /*8430*/  FMUL R51, R206, 1.4426950216293334961 ;  /* 0x3fb8aa3bce337820 */ /* 0x010fe20000400000 */
[----:B------:R-:W-:Y:S02]  /*8440*/  VIADD R206, R198, UR29 ;  /* 0x0000001dc6ce7c36 */ /* 0x000fe40008000000 */
[----:B--2---:R-:W-:-:S03]  /*8450*/  FADD R33, R46, R33 ;  /* 0x000000212e217221 */ /* 0x004fc60000000000 */
[----:B------:R-:W0:Y:S01]  /*8460*/  MUFU.EX2 R48, R48 ;  /* 0x0000003000307308 */ /* 0x000e220000000800 */
[----:B------:R-:W-:-:S04]  /*8470*/  FADD R32, R212, R33 ;  /* 0x00000021d4207221 */ /* 0x000fc80000000000 */
[----:B-1----:R-:W-:-:S03]  /*8480*/  FADD R32, R215, R32 ;  /* 0x00000020d7207221 */ /* 0x002fc60000000000 */
[----:B------:R1:W2:Y:S01]  /*8490*/  MUFU.EX2 R55, R54 ;  /* 0x0000003600377308 */ /* 0x0002a20000000800 */
[----:B---3--:R-:W-:-:S07]  /*84a0*/  FADD R33, R47, R32 ;  /* 0x000000202f217221 */ /* 0x008fce0000000000 */
[----:B------:R-:W3:Y:S01]  /*84b0*/  MUFU.EX2 R49, R49 ;  /* 0x0000003100317308 */ /* 0x000ee20000000800 */
[----:B0-----:R-:W-:Y:S01]  /*84c0*/  FADD R32, R48, R33 ;  /* 0x0000002130207221 */ /* 0x001fe20000000000 */
[----:B-1----:R-:W-:-:S06]  /*84d0*/  FMUL R54, R60, 1.4426950216293334961 ;  /* 0x3fb8aa3b3c367820 */ /* 0x002fcc0000400000 */
[----:B------:R-:W0:Y:S01]  /*84e0*/  MUFU.EX2 R52, R52 ;  /* 0x0000003400347308 */ /* 0x000e220000000800 */
[----:B--2---:R-:W-:-:S04]  /*84f0*/  FADD R33, R55, R32 ;  /* 0x0000002037217221 */ /* 0x004fc80000000000 */
[----:B------:R-:W-:-:S03]  /*8500*/  FADD R32, R214, R33 ;  /* 0x00000021d6207221 */ /* 0x000fc60000000000 */
[----:B------:R-:W1:Y:S01]  /*8510*/  MUFU.EX2 R216, R58 ;  /* 0x0000003a00d87308 */ /* 0x000e620000000800 */
[----:B---3--:R-:W-:-:S07]  /*8520*/  FADD R33, R49, R32 ;  /* 0x0000002031217221 */ /* 0x008fce0000000000 */
[----:B------:R-:W2:Y:S01]  /*8530*/  MUFU.EX2 R217, R59 ;  /* 0x0000003b00d97308 */ /* 0x000ea20000000800 */
[----:B0-----:R-:W-:-:S07]  /*8540*/  FADD R33, R52, R33 ;  /* 0x0000002134217221 */ /* 0x001fce0000000000 */
[----:B------:R-:W0:Y:S01]  /*8550*/  MUFU.EX2 R54, R54 ;  /* 0x0000003600367308 */ /* 0x000e220000000800 */
[----:B-1----:R-:W-:-:S07]  /*8560*/  FADD R32, R216, R33 ;  /* 0x00000021d8207221 */ /* 0x002fce0000000000 */
[----:B------:R-:W1:Y:S01]  /*8570*/  MUFU.EX2 R53, R53 ;  /* 0x0000003500357308 */ /* 0x000e620000000800 */
[----:B--2---:R-:W-:-:S07]  /*8580*/  FADD R33, R217, R32 ;  /* 0x00000020d9217221 */ /* 0x004fce0000000000 */
[----:B------:R-:W2:Y:S01]  /*8590*/  MUFU.EX2 R205, R205 ;  /* 0x000000cd00cd7308 */ /* 0x000ea20000000800 */
[----:B0-----:R-:W-:-:S07]  /*85a0*/  FADD R32, R54, R33 ;  /* 0x0000002136207221 */ /* 0x001fce0000000000 */
[----:B------:R0:W3:Y:S01]  /*85b0*/  MUFU.EX2 R218, R207 ;  /* 0x000000cf00da7308 */ /* 0x0000e20000000800 */
[----:B-1----:R-:W-:-:S07]  /*85c0*/  FADD R32, R53, R32 ;  /* 0x0000002035207221 */ /* 0x002fce0000000000 */
[----:B------:R-:W1:Y:S01]  /*85d0*/  MUFU.EX2 R50, R50 ;  /* 0x0000003200327308 */ /* 0x000e620000000800 */
[----:B--2---:R-:W-:Y:S01]  /*85e0*/  FADD R33, R205, R32 ;  /* 0x00000020cd217221 */ /* 0x004fe20000000000 */
[----:B0-----:R-:W-:-:S06]  /*85f0*/  IADD3.X R207, PT, PT, R199, UR4, RZ, P2, !PT ;  /* 0x00000004c7cf7c10 */ /* 0x001fcc00097fe4ff */
[----:B------:R-:W0:Y:S01]  /*8600*/  MUFU.EX2 R51, R51 ;  /* 0x0000003300337308 */ /* 0x000e220000000800 */
[----:B---3--:R-:W-:-:S07]  /*8610*/  FADD R33, R218, R33 ;  /* 0x00000021da217221 */ /* 0x008fce0000000000 */
[----:B------:R-:W2:Y:S01]  /*8620*/  MUFU.EX2 R202, R202 ;  /* 0x000000ca00ca7308 */ /* 0x000ea20000000800 */
[----:B-1----:R-:W-:-:S07]  /*8630*/  FADD R32, R50, R33 ;  /* 0x0000002132207221 */ /* 0x002fce0000000000 */
[----:B------:R-:W1:Y:S01]  /*8640*/  MUFU.EX2 R219, R67 ;  /* 0x0000004300db7308 */ /* 0x000e620000000800 */
[----:B0-----:R-:W-:-:S04]  /*8650*/  FADD R33, R51, R32 ;  /* 0x0000002033217221 */ /* 0x001fc80000000000 */
[----:B--2---:R-:W-:-:S04]  /*8660*/  FADD R32, R202, R33 ;  /* 0x00000021ca207221 */ /* 0x004fc80000000000 */
[----:B-1----:R-:W-:-:S05]  /*8670*/  FADD R39, R219, R32 ;  /* 0x00000020db277221 */ /* 0x002fca0000000000 */
[----:B------:R0:W1:Y:S01]  /*8680*/  SHFL.BFLY PT, R40, R39, 0x10, 0x1f ;  /* 0x0e001f0027287f89 */ /* 0x00006200000e0000 */
[----:B------:R-:W-:Y:S05]  /*8690*/  @!P1 BRA `(.L_x_14) ;  /* 0x0000002400109947 */ /* 0x000fea0003800000 */
.L_x_23:
[----:B------:R-:W-:Y:S01]  /*86a0*/  IADD3 R230, P1, PT, R136, UR29, RZ ;  /* 0x0000001d88e67c10 */ /* 0x000fe2000ff3e0ff */
[----:B------:R-:W2:Y:S01]  /*86b0*/  LDG.E.U8 R206, desc[UR22][R206.64] ;  /* 0x00000016cece7981 */ /* 0x000ea2000c1e1100 */
[----:B------:R-:W-:Y:S01]  /*86c0*/  IADD3 R228, P2, PT, R138, UR29, RZ ;  /* 0x0000001d8ae47c10 */ /* 0x000fe2000ff5e0ff */
[----:B------:R-:W-:Y:S01]  /*86d0*/  VIADD R232, R182, UR29 ;  /* 0x0000001db6e87c36 */ /* 0x000fe20008000000 */
[----:B------:R-:W-:Y:S02]  /*86e0*/  IADD3.X R231, PT, PT, R137, UR4, RZ, P1, !PT ;  /* 0x0000000489e77c10 */ /* 0x000fe40008ffe4ff */
[C---:B------:R-:W-:Y:S02]  /*86f0*/  IADD3 RZ, P1, PT, R196.reuse, UR29, RZ ;  /* 0x0000001dc4ff7c10 */ /* 0x040fe4000ff3e0ff */
[----:B------:R-:W-:Y:S01]  /*8700*/  IADD3.X R229, PT, PT, R139, UR4, RZ, P2, !PT ;  /* 0x000000048be57c10 */ /* 0x000fe200097fe4ff */
[----:B------:R-:W-:Y:S01]  /*8710*/  VIADD R60, R196, UR29 ;  /* 0x0000001dc43c7c36 */ /* 0x000fe20008000000 */
[----:B------:R-:W-:-:S02]  /*8720*/  IADD3.X R61, PT, PT, R197, UR4, RZ, P1, !PT ;  /* 0x00000004c53d7c10 */ /* 0x000fc40008ffe4ff */
[----:B------:R-:W-:Y:S01]  /*8730*/  IADD3.X R233, PT, PT, R183, UR4, RZ, P3, !PT ;  /* 0x00000004b7e97c10 */ /* 0x000fe20009ffe4ff */
[----:B------:R-:W-:Y:S01]  /*8740*/  VIADD R220, R194, UR29 ;  /* 0x0000001dc2dc7c36 */ /* 0x000fe20008000000 */
[----:B------:R-:W-:Y:S01]  /*8750*/  IADD3 R58, P2, PT, R180, UR29, RZ ;  /* 0x0000001db43a7c10 */ /* 0x000fe2000ff5e0ff */
[----:B------:R3:W4:Y:S01]  /*8760*/  LDG.E.U8 R227, desc[UR22][R60.64] ;  /* 0x000000163ce37981 */ /* 0x000722000c1e1100 */
[----:B------:R-:W-:Y:S02]  /*8770*/  IADD3 R56, P1, PT, R140, UR29, RZ ;  /* 0x0000001d8c387c10 */ /* 0x000fe4000ff3e0ff */
[----:B------:R-:W-:Y:S01]  /*8780*/  IADD3.X R59, PT, PT, R181, UR4, RZ, P2, !PT ;  /* 0x00000004b53b7c10 */ /* 0x000fe200097fe4ff */
[----:B------:R-:W5:Y:S01]  /*8790*/  LDG.E.U8 R228, desc[UR22][R228.64] ;  /* 0x00000016e4e47981 */ /* 0x000f62000c1e1100 */
[----:B------:R-:W-:Y:S02]  /*87a0*/  IADD3.X R57, PT, PT, R141, UR4, RZ, P1, !PT ;  /* 0x000000048d397c10 */ /* 0x000fe40008ffe4ff */
[----:B------:R-:W-:Y:S01]  /*87b0*/  IADD3 R34, P2, PT, R142, UR29, RZ ;  /* 0x0000001d8e227c10 */ /* 0x000fe2000ff5e0ff */
[----:B------:R0:W4:Y:S01]  /*87c0*/  LDG.E.U8 R207, desc[UR22][R58.64] ;  /* 0x000000163acf7981 */ /* 0x000122000c1e1100 */
[----:B------:R-:W-:-:S02]  /*87d0*/  IADD3 RZ, P1, PT, R194, UR29, RZ ;  /* 0x0000001dc2ff7c10 */ /* 0x000fc4000ff3e0ff */
[----:B------:R-:W-:Y:S01]  /*87e0*/  IADD3.X R35, PT, PT, R143, UR4, RZ, P2, !PT ;  /* 0x000000048f237c10 */ /* 0x000fe200097fe4ff */
[----:B------:R1:W4:Y:S01]  /*87f0*/  LDG.E.U8 R225, desc[UR22][R56.64] ;  /* 0x0000001638e17981 */ /* 0x000322000c1e1100 */
[----:B------:R-:W-:Y:S02]  /*8800*/  IADD3.X R221, PT, PT, R195, UR4, RZ, P1, !PT ;  /* 0x00000004c3dd7c10 */ /* 0x000fe40008ffe4ff */
[----:B------:R-:W-:Y:S01]  /*8810*/  IADD3 R32, P2, PT, R178, UR29, RZ ;  /* 0x0000001db2207c10 */ /* 0x000fe2000ff5e0ff */
[----:B------:R1:W4:Y:S01]  /*8820*/  LDG.E.U8 R223, desc[UR22][R34.64] ;  /* 0x0000001622df7981 */ /* 0x000322000c1e1100 */
[----:B---3--:R-:W-:Y:S02]  /*8830*/  IADD3 R60, P1, PT, R144, UR29, RZ ;  /* 0x0000001d903c7c10 */ /* 0x008fe4000ff3e0ff */
[----:B------:R-:W-:Y:S01]  /*8840*/  IADD3.X R33, PT, PT, R179, UR4, RZ, P2, !PT ;  /* 0x00000004b3217c10 */ /* 0x000fe200097fe4ff */
[----:B------:R-:W3:Y:S01]  /*8850*/  LDG.E.U8 R220, desc[UR22][R220.64] ;  /* 0x00000016dcdc7981 */ /* 0x000ee2000c1e1100 */
[----:B0-----:R-:W-:-:S02]  /*8860*/  IADD3 R58, P3, PT, R146, UR29, RZ ;  /* 0x0000001d923a7c10 */ /* 0x001fc4000ff7e0ff */
[----:B------:R-:W-:Y:S01]  /*8870*/  IADD3.X R61, PT, PT, R145, UR4, RZ, P1, !PT ;  /* 0x00000004913d7c10 */ /* 0x000fe20008ffe4ff */
[----:B------:R-:W3:Y:S01]  /*8880*/  LDG.E.U8 R226, desc[UR22][R32.64] ;  /* 0x0000001620e27981 */ /* 0x000ee2000c1e1100 */
[----:B------:R-:W-:Y:S02]  /*8890*/  IADD3 R66, P2, PT, R176, UR29, RZ ;  /* 0x0000001db0427c10 */ /* 0x000fe4000ff5e0ff */
[----:B------:R-:W-:Y:S01]  /*88a0*/  IADD3 RZ, P1, PT, R192, UR29, RZ ;  /* 0x0000001dc0ff7c10 */ /* 0x000fe2000ff3e0ff */
[----:B------:R-:W3:Y:S01]  /*88b0*/  LDG.E.U8 R224, desc[UR22][R60.64] ;  /* 0x000000163ce07981 */ /* 0x000ee2000c1e1100 */
[----:B------:R-:W-:Y:S02]  /*88c0*/  IADD3.X R59, PT, PT, R147, UR4, RZ, P3, !PT ;  /* 0x00000004933b7c10 */ /* 0x000fe40009ffe4ff */
[----:B------:R-:W-:Y:S01]  /*88d0*/  IADD3.X R67, PT, PT, R177, UR4, RZ, P2, !PT ;  /* 0x00000004b1437c10 */ /* 0x000fe200097fe4ff */
[----:B------:R-:W3:Y:S01]  /*88e0*/  LDG.E.U8 R232, desc[UR22][R232.64] ;  /* 0x00000016e8e87981 */ /* 0x000ee2000c1e1100 */
[----:B-1----:R-:W-:-:S02]  /*88f0*/  IADD3.X R57, PT, PT, R193, UR4, RZ, P1, !PT ;  /* 0x00000004c1397c10 */ /* 0x002fc40008ffe4ff */
[----:B------:R-:W-:Y:S01]  /*8900*/  IADD3 RZ, P1, PT, R190, UR29, RZ ;  /* 0x0000001dbeff7c10 */ /* 0x000fe2000ff3e0ff */
[----:B------:R0:W4:Y:S01]  /*8910*/  LDG.E.U8 R222, desc[UR22][R58.64] ;  /* 0x000000163ade7981 */ /* 0x000122000c1e1100 */
[----:B------:R-:W-:-:S03]  /*8920*/  IADD3 R34, P2, PT, R148, UR29, RZ ;  /* 0x0000001d94227c10 */ /* 0x000fc6000ff5e0ff */
[----:B------:R1:W4:Y:S01]  /*8930*/  LDG.E.U8 R221, desc[UR22][R66.64] ;  /* 0x0000001642dd7981 */ /* 0x000322000c1e1100 */
[----:B------:R-:W-:-:S03]  /*8940*/  IADD3.X R35, PT, PT, R149, UR4, RZ, P2, !PT ;  /* 0x0000000495237c10 */ /* 0x000fc600097fe4ff */
[----:B------:R-:W4:Y:S01]  /*8950*/  LDG.E.U8 R230, desc[UR22][R230.64] ;  /* 0x00000016e6e67981 */ /* 0x000f22000c1e1100 */
[----:B0-----:R-:W-:Y:S01]  /*8960*/  IADD3.X R59, PT, PT, R191, UR4, RZ, P1, !PT ;  /* 0x00000004bf3b7c10 */ /* 0x001fe20008ffe4ff */
[----:B------:R-:W-:Y:S01]  /*8970*/  VIADD R56, R192, UR29 ;  /* 0x0000001dc0387c36 */ /* 0x000fe20008000000 */
[----:B------:R-:W-:Y:S01]  /*8980*/  IADD3 R32, P3, PT, R150, UR29, RZ ;  /* 0x0000001d96207c10 */ /* 0x000fe2000ff7e0ff */
[----:B------:R-:W-:Y:S01]  /*8990*/  VIADD R58, R190, UR29 ;  /* 0x0000001dbe3a7c36 */ /* 0x000fe20008000000 */
[----:B-1----:R-:W-:Y:S01]  /*89a0*/  IADD3 R66, P1, PT, R152, UR29, RZ ;  /* 0x0000001d98427c10 */ /* 0x002fe2000ff3e0ff */
[----:B------:R0:W4:Y:S01]  /*89b0*/  LDG.E.U8 R229, desc[UR22][R34.64] ;  /* 0x0000001622e57981 */ /* 0x000122000c1e1100 */
[----:B------:R-:W-:Y:S02]  /*89c0*/  IADD3 R60, P2, PT, R174, UR29, RZ ;  /* 0x0000001dae3c7c10 */ /* 0x000fe4000ff5e0ff */
[----:B------:R-:W-:Y:S01]  /*89d0*/  IADD3.X R67, PT, PT, R153, UR4, RZ, P1, !PT ;  /* 0x0000000499437c10 */ /* 0x000fe20008ffe4ff */
[----:B------:R1:W4:Y:S01]  /*89e0*/  LDG.E.U8 R209, desc[UR22][R56.64] ;  /* 0x0000001638d17981 */ /* 0x000322000c1e1100 */
[----:B------:R-:W-:-:S02]  /*89f0*/  IADD3 RZ, P1, PT, R188, UR29, RZ ;  /* 0x0000001dbcff7c10 */ /* 0x000fc4000ff3e0ff */
[----:B------:R-:W-:Y:S01]  /*8a00*/  IADD3.X R33, PT, PT, R151, UR4, RZ, P3, !PT ;  /* 0x0000000497217c10 */ /* 0x000fe20009ffe4ff */
[----:B------:R1:W4:Y:S01]  /*8a10*/  LDG.E.U8 R233, desc[UR22][R58.64] ;  /* 0x000000163ae97981 */ /* 0x000322000c1e1100 */
[----:B------:R-:W-:Y:S02]  /*8a20*/  IADD3.X R61, PT, PT, R175, UR4, RZ, P2, !PT ;  /* 0x00000004af3d7c10 */ /* 0x000fe400097fe4ff */
[----:B0-----:R-:W-:Y:S01]  /*8a30*/  IADD3.X R35, PT, PT, R189, UR4, RZ, P1, !PT ;  /* 0x00000004bd237c10 */ /* 0x001fe20008ffe4ff */
[----:B------:R0:W4:Y:S01]  /*8a40*/  LDG.E.U8 R231, desc[UR22][R32.64] ;  /* 0x0000001620e77981 */ /* 0x000122000c1e1100 */
[----:B-1----:R-:W-:Y:S01]  /*8a50*/  IADD3 R56, P2, PT, R154, UR29, RZ ;  /* 0x0000001d9a387c10 */ /* 0x002fe2000ff5e0ff */
[----:B------:R-:W-:Y:S02]  /*8a60*/  VIADD R34, R188, UR29 ;  /* 0x0000001dbc227c36 */ /* 0x000fe40008000000 */
[----:B------:R1:W4:Y:S01]  /*8a70*/  LDG.E.U8 R235, desc[UR22][R66.64] ;  /* 0x0000001642eb7981 */ /* 0x000322000c1e1100 */
[----:B------:R-:W-:-:S02]  /*8a80*/  IADD3 R58, P1, PT, R156, UR29, RZ ;  /* 0x0000001d9c3a7c10 */ /* 0x000fc4000ff3e0ff */
[----:B------:R-:W-:Y:S01]  /*8a90*/  IADD3.X R57, PT, PT, R155, UR4, RZ, P2, !PT ;  /* 0x000000049b397c10 */ /* 0x000fe200097fe4ff */
[----:B------:R1:W4:Y:S01]  /*8aa0*/  LDG.E.U8 R234, desc[UR22][R60.64] ;  /* 0x000000163cea7981 */ /* 0x000322000c1e1100 */
[----:B------:R-:W-:Y:S02]  /*8ab0*/  IADD3.X R59, PT, PT, R157, UR4, RZ, P1, !PT ;  /* 0x000000049d3b7c10 */ /* 0x000fe40008ffe4ff */
[----:B0-----:R-:W-:Y:S01]  /*8ac0*/  IADD3 R32, P2, PT, R172, UR29, RZ ;  /* 0x0000001dac207c10 */ /* 0x001fe2000ff5e0ff */
[----:B------:R0:W4:Y:S01]  /*8ad0*/  LDG.E.U8 R237, desc[UR22][R34.64] ;  /* 0x0000001622ed7981 */ /* 0x000122000c1e1100 */
[----:B------:R-:W-:Y:S02]  /*8ae0*/  IADD3 RZ, P1, PT, R186, UR29, RZ ;  /* 0x0000001dbaff7c10 */ /* 0x000fe4000ff3e0ff */
[----:B------:R-:W-:Y:S01]  /*8af0*/  IADD3.X R33, PT, PT, R173, UR4, RZ, P2, !PT ;  /* 0x00000004ad217c10 */ /* 0x000fe200097fe4ff */
[----:B------:R0:W4:Y:S01]  /*8b00*/  LDG.E.U8 R236, desc[UR22][R56.64] ;  /* 0x0000001638ec7981 */ /* 0x000122000c1e1100 */
[----:B-1----:R-:W-:-:S02]  /*8b10*/  IADD3.X R67, PT, PT, R187, UR4, RZ, P1, !PT ;  /* 0x00000004bb437c10 */ /* 0x002fc40008ffe4ff */
[----:B------:R-:W-:Y:S01]  /*8b20*/  IADD3 R60, P2, PT, R158, UR29, RZ ;  /* 0x0000001d9e3c7c10 */ /* 0x000fe2000ff5e0ff */
[----:B------:R1:W4:Y:S01]  /*8b30*/  LDG.E.U8 R239, desc[UR22][R58.64] ;  /* 0x000000163aef7981 */ /* 0x000322000c1e1100 */
[----:B0-----:R-:W-:Y:S02]  /*8b40*/  IADD3 R34, P1, PT, R162, UR29, RZ ;  /* 0x0000001da2227c10 */ /* 0x001fe4000ff3e0ff */
[----:B------:R-:W-:Y:S01]  /*8b50*/  IADD3.X R61, PT, PT, R159, UR4, RZ, P2, !PT ;  /* 0x000000049f3d7c10 */ /* 0x000fe200097fe4ff */
[----:B------:R-:W4:Y:S01]  /*8b60*/  LDG.E.U8 R238, desc[UR22][R32.64] ;  /* 0x0000001620ee7981 */ /* 0x000f22000c1e1100 */
[----:B------:R-:W-:Y:S02]  /*8b70*/  IADD3.X R35, PT, PT, R163, UR4, RZ, P1, !PT ;  /* 0x00000004a3237c10 */ /* 0x000fe40008ffe4ff */
[----:B------:R-:W-:Y:S01]  /*8b80*/  IADD3 R56, P2, PT, R160, UR29, RZ ;  /* 0x0000001da0387c10 */ /* 0x000fe2000ff5e0ff */
[----:B------:R0:W4:Y:S01]  /*8b90*/  LDG.E.U8 R240, desc[UR22][R60.64] ;  /* 0x000000163cf07981 */ /* 0x000122000c1e1100 */
[----:B------:R-:W-:-:S02]  /*8ba0*/  IADD3 RZ, P1, PT, R184, UR29, RZ ;  /* 0x0000001db8ff7c10 */ /* 0x000fc4000ff3e0ff */
[----:B------:R-:W-:Y:S01]  /*8bb0*/  IADD3.X R57, PT, PT, R161, UR4, RZ, P2, !PT ;  /* 0x00000004a1397c10 */ /* 0x000fe200097fe4ff */
[----:B------:R-:W4:Y:S01]  /*8bc0*/  LDG.E.U8 R242, desc[UR22][R34.64] ;  /* 0x0000001622f27981 */ /* 0x000f22000c1e1100 */
[----:B-1----:R-:W-:-:S03]  /*8bd0*/  IADD3.X R59, PT, PT, R185, UR4, RZ, P1, !PT ;  /* 0x00000004b93b7c10 */ /* 0x002fc60008ffe4ff */
[----:B------:R1:W4:Y:S01]  /*8be0*/  LDG.E.U8 R241, desc[UR22][R56.64] ;  /* 0x0000001638f17981 */ /* 0x000322000c1e1100 */
[----:B0-----:R-:W-:-:S04]  /*8bf0*/  IADD3 R60, P1, PT, R166, UR29, RZ ;  /* 0x0000001da63c7c10 */ /* 0x001fc8000ff3e0ff */
[----:B------:R-:W-:Y:S02]  /*8c00*/  IADD3.X R61, PT, PT, R167, UR4, RZ, P1, !PT ;  /* 0x00000004a73d7c10 */ /* 0x000fe40008ffe4ff */
[----:B-1----:R-:W-:Y:S01]  /*8c10*/  IADD3 R56, P1, PT, R168, UR29, RZ ;  /* 0x0000001da8387c10 */ /* 0x002fe2000ff3e0ff */
[----:B------:R-:W-:Y:S01]  /*8c20*/  VIADD R66, R186, UR29 ;  /* 0x0000001dba427c36 */ /* 0x000fe20008000000 */
[----:B------:R-:W-:Y:S01]  /*8c30*/  IADD3 R32, P2, PT, R164, UR29, RZ ;  /* 0x0000001da4207c10 */ /* 0x000fe2000ff5e0ff */
[----:B------:R-:W-:Y:S01]  /*8c40*/  VIADD R58, R184, UR29 ;  /* 0x0000001db83a7c36 */ /* 0x000fe20008000000 */
[----:B------:R-:W-:Y:S01]  /*8c50*/  IADD3.X R57, PT, PT, R169, UR4, RZ, P1, !PT ;  /* 0x00000004a9397c10 */ /* 0x000fe20008ffe4ff */
[----:B------:R-:W4:Y:S01]  /*8c60*/  LDG.E.U8 R60, desc[UR22][R60.64] ;  /* 0x000000163c3c7981 */ /* 0x000f22000c1e1100 */
[----:B------:R-:W-:Y:S02]  /*8c70*/  IADD3 R34, P1, PT, R170, UR29, RZ ;  /* 0x0000001daa227c10 */ /* 0x000fe4000ff3e0ff */
[----:B------:R-:W-:Y:S01]  /*8c80*/  IADD3.X R33, PT, PT, R165, UR4, RZ, P2, !PT ;  /* 0x00000004a5217c10 */ /* 0x000fe200097fe4ff */
[----:B------:R-:W4:Y:S01]  /*8c90*/  LDG.E.U8 R67, desc[UR22][R66.64] ;  /* 0x0000001642437981 */ /* 0x000f22000c1e1100 */
[----:B------:R-:W-:-:S03]  /*8ca0*/  IADD3.X R35, PT, PT, R171, UR4, RZ, P1, !PT ;  /* 0x00000004ab237c10 */ /* 0x000fc60008ffe4ff */
[----:B------:R-:W4:Y:S04]  /*8cb0*/  LDG.E.U8 R243, desc[UR22][R32.64] ;  /* 0x0000001620f37981 */ /* 0x000f28000c1e1100 */
[----:B------:R-:W4:Y:S04]  /*8cc0*/  LDG.E.U8 R58, desc[UR22][R58.64] ;  /* 0x000000163a3a7981 */ /* 0x000f28000c1e1100 */
[----:B------:R0:W4:Y:S04]  /*8cd0*/  LDG.E.U8 R56, desc[UR22][R56.64] ;  /* 0x0000001638387981 */ /* 0x000128000c1e1100 */
[----:B------:R1:W4:Y:S01]  /*8ce0*/  LDG.E.U8 R66, desc[UR22][R34.64] ;  /* 0x0000001622427981 */ /* 0x000322000c1e1100 */
[----:B------:R-:W-:Y:S01]  /*8cf0*/  F2FP.SATFINITE.E4M3.F32.PACK_AB_MERGE_C R6, R7, R6, RZ ;  /* 0x000000060706723e */ /* 0x000fe200048070ff */
[----:B------:R-:W-:Y:S01]  /*8d00*/  IMAD.SHL.U32 R7, R2, 0x10, RZ ;  /* 0x0000001002077824 */ /* 0x000fe200078e00ff */
[----:B------:R-:W-:-:S04]  /*8d10*/  F2FP.SATFINITE.E4M3.F32.PACK_AB_MERGE_C R13, R14, R13, RZ ;  /* 0x0000000d0e0d723e */ /* 0x000fc800048070ff */
[----:B------:R-:W-:Y:S02]  /*8d20*/  LOP3.LUT R14, R7, 0x70, RZ, 0xc0, !PT ;  /* 0x00000070070e7812 */ /* 0x000fe400078ec0ff */
[----:B------:R-:W-:-:S05]  /*8d30*/  LOP3.LUT R7, R2, 0x60, RZ, 0xc0, !PT ;  /* 0x0000006002077812 */ /* 0x000fca00078ec0ff */
[----:B------:R-:W-:Y:S02]  /*8d40*/  IMAD R14, R7, 0x40, R14 ;  /* 0x00000040070e7824 */ /* 0x000fe400078e020e */
[C---:B------:R-:W-:Y:S01]  /*8d50*/  IMAD.SHL.U32 R7, R2.reuse, 0x4, RZ ;  /* 0x0000000402077824 */ /* 0x040fe200078e00ff */
[----:B0-----:R-:W-:-:S04]  /*8d60*/  LOP3.LUT R57, R2, 0xf, RZ, 0xc0, !PT ;  /* 0x0000000f02397812 */ /* 0x001fc800078ec0ff */
[----:B------:R-:W-:Y:S02]  /*8d70*/  LOP3.LUT R14, R14, 0x40, R7, 0x78, !PT ;  /* 0x000000400e0e7812 */ /* 0x000fe400078e7807 */
[----:B------:R-:W-:Y:S02]  /*8d80*/  LOP3.LUT R7, R2, 0x7f, RZ, 0xc0, !PT ;  /* 0x0000007f02077812 */ /* 0x000fe400078ec0ff */
[----:B------:R-:W-:Y:S01]  /*8d90*/  F2FP.SATFINITE.E4M3.F32.PACK_AB_MERGE_C R32, R16, R15, RZ ;  /* 0x0000000f1020723e */ /* 0x000fe200048070ff */
[----:B------:R-:W-:Y:S01]  /*8da0*/  IMAD R57, R57, 0x80, R14 ;  /* 0x0000008039397824 */ /* 0x000fe200078e020e */
[C---:B------:R-:W-:Y:S02]  /*8db0*/  LOP3.LUT R14, R7.reuse, 0x30, RZ, 0x3c, !PT ;  /* 0x00000030070e7812 */ /* 0x040fe400078e3cff */
[----:B------:R-:W-:Y:S02]  /*8dc0*/  LOP3.LUT R16, R7, 0x40, RZ, 0x3c, !PT ;  /* 0x0000004007107812 */ /* 0x000fe400078e3cff */
[----:B------:R-:W-:-:S02]  /*8dd0*/  F2FP.SATFINITE.E4M3.F32.PACK_AB_MERGE_C R10, R65, R10, RZ ;  /* 0x0000000a410a723e */ /* 0x000fc400048070ff */
[C---:B------:R-:W-:Y:S01]  /*8de0*/  LOP3.LUT R15, R7.reuse, 0x50, RZ, 0x3c, !PT ;  /* 0x00000050070f7812 */ /* 0x040fe200078e3cff */
[----:B------:R-:W-:Y:S01]  /*8df0*/  FADD R59, -R36, R201 ;  /* 0x000000c9243b7221 */ /* 0x000fe20000000100 */
[----:B------:R-:W-:Y:S02]  /*8e00*/  F2FP.SATFINITE.E4M3.F32.PACK_AB_MERGE_C R33, R28, R19, RZ ;  /* 0x000000131c21723e */ /* 0x000fe400048070ff */
[----:B-1----:R-:W-:Y:S02]  /*8e10*/  F2FP.SATFINITE.E4M3.F32.PACK_AB_MERGE_C R35, R30, R29, RZ ;  /* 0x0000001d1e23723e */ /* 0x002fe400048070ff */
[----:B------:R-:W-:Y:S02]  /*8e20*/  F2FP.SATFINITE.E4M3.F32.PACK_AB_MERGE_C R203, R204, R203, RZ ;  /* 0x000000cbcccb723e */ /* 0x000fe400048070ff */
[----:B------:R-:W-:Y:S02]  /*8e30*/  F2FP.SATFINITE.E4M3.F32.PACK_AB_MERGE_C R34, R18, R17, RZ ;  /* 0x000000111222723e */ /* 0x000fe400048070ff */
[----:B------:R-:W-:-:S02]  /*8e40*/  LOP3.LUT R204, R7, 0x60, RZ, 0x3c, !PT ;  /* 0x0000006007cc7812 */ /* 0x000fc400078e3cff */
[----:B------:R-:W-:Y:S02]  /*8e50*/  LOP3.LUT R61, R7, 0x70, RZ, 0x3c, !PT ;  /* 0x00000070073d7812 */ /* 0x000fe400078e3cff */
[----:B------:R-:W-:Y:S02]  /*8e60*/  F2FP.SATFINITE.E4M3.F32.PACK_AB_MERGE_C R29, R9, R8, R10 ;  /* 0x00000008091d723e */ /* 0x000fe4000480700a */
[----:B------:R-:W-:Y:S02]  /*8e70*/  F2FP.SATFINITE.E4M3.F32.PACK_AB_MERGE_C R28, R5, R4, R6 ;  /* 0x00000004051c723e */ /* 0x000fe40004807006 */
[----:B------:R-:W-:Y:S01]  /*8e80*/  F2FP.SATFINITE.E4M3.F32.PACK_AB_MERGE_C R30, R12, R11, R13 ;  /* 0x0000000b0c1e723e */ /* 0x000fe2000480700d */
[----:B------:R-:W-:-:S06]  /*8e90*/  FMUL R59, R59, 1.4426950216293334961 ;  /* 0x3fb8aa3b3b3b7820 */ /* 0x000fcc0000400000 */
[----:B------:R-:W0:Y:S01]  /*8ea0*/  MUFU.EX2 R59, R59 ;  /* 0x0000003b003b7308 */ /* 0x000e220000000800 */
[----:B------:R-:W-:Y:S02]  /*8eb0*/  F2FP.SATFINITE.E4M3.F32.PACK_AB_MERGE_C R64, R64, R31, RZ ;  /* 0x0000001f4040723e */ /* 0x000fe400048070ff */
[----:B------:R-:W-:Y:S02]  /*8ec0*/  F2FP.SATFINITE.E4M3.F32.PACK_AB_MERGE_C R31, R63, R62, R32 ;  /* 0x0000003e3f1f723e */ /* 0x000fe40004807020 */
[----:B------:R-:W-:Y:S02]  /*8ed0*/  F2FP.SATFINITE.E4M3.F32.PACK_AB_MERGE_C R208, R211, R208, RZ ;  /* 0x000000d0d3d0723e */ /* 0x000fe400048070ff */
[----:B------:R-:W-:Y:S02]  /*8ee0*/  F2FP.SATFINITE.E4M3.F32.PACK_AB_MERGE_C R210, R213, R210, RZ ;  /* 0x000000d2d5d2723e */ /* 0x000fe400048070ff */
[----:B------:R-:W-:Y:S02]  /*8ef0*/  F2FP.SATFINITE.E4M3.F32.PACK_AB_MERGE_C R212, R215, R212, RZ ;  /* 0x000000d4d7d4723e */ /* 0x000fe400048070ff */
[----:B------:R-:W-:-:S02]  /*8f00*/  F2FP.SATFINITE.E4M3.F32.PACK_AB_MERGE_C R55, R214, R55, RZ ;  /* 0x00000037d637723e */ /* 0x000fc400048070ff */
[----:B------:R-:W-:Y:S02]  /*8f10*/  F2FP.SATFINITE.E4M3.F32.PACK_AB_MERGE_C R216, R217, R216, RZ ;  /* 0x000000d8d9d8723e */ /* 0x000fe400048070ff */
[----:B------:R-:W-:Y:S02]  /*8f20*/  F2FP.SATFINITE.E4M3.F32.PACK_AB_MERGE_C R205, R218, R205, RZ ;  /* 0x000000cddacd723e */ /* 0x000fe400048070ff */
[----:B------:R-:W-:Y:S02]  /*8f30*/  F2FP.SATFINITE.E4M3.F32.PACK_AB_MERGE_C R202, R219, R202, RZ ;  /* 0x000000cadbca723e */ /* 0x000fe400048070ff */
[----:B------:R-:W-:Y:S02]  /*8f40*/  F2FP.SATFINITE.E4M3.F32.PACK_AB_MERGE_C R32, R21, R20, R34 ;  /* 0x000000141520723e */ /* 0x000fe40004807022 */
[----:B------:R-:W-:Y:S02]  /*8f50*/  F2FP.SATFINITE.E4M3.F32.PACK_AB_MERGE_C R34, R25, R24, R35 ;  /* 0x000000181922723e */ /* 0x000fe40004807023 */
[----:B------:R-:W-:-:S02]  /*8f60*/  F2FP.SATFINITE.E4M3.F32.PACK_AB_MERGE_C R20, R38, R37, R203 ;  /* 0x000000252614723e */ /* 0x000fc400048070cb */
[----:B------:R-:W-:Y:S02]  /*8f70*/  F2FP.SATFINITE.E4M3.F32.PACK_AB_MERGE_C R33, R23, R22, R33 ;  /* 0x000000161721723e */ /* 0x000fe40004807021 */
[----:B------:R-:W-:Y:S02]  /*8f80*/  F2FP.SATFINITE.E4M3.F32.PACK_AB_MERGE_C R35, R27, R26, R64 ;  /* 0x0000001a1b23723e */ /* 0x000fe40004807040 */
[----:B------:R-:W-:Y:S02]  /*8f90*/  LOP3.LUT R37, R57, 0x30, RZ, 0x3c, !PT ;  /* 0x0000003039257812 */ /* 0x000fe400078e3cff */
[----:B------:R-:W-:Y:S02]  /*8fa0*/  F2FP.SATFINITE.E4M3.F32.PACK_AB_MERGE_C R21, R42, R41, R208 ;  /* 0x000000292a15723e */ /* 0x000fe400048070d0 */
[----:B------:R-:W-:Y:S02]  /*8fb0*/  F2FP.SATFINITE.E4M3.F32.PACK_AB_MERGE_C R22, R44, R43, R210 ;  /* 0x0000002b2c16723e */ /* 0x000fe400048070d2 */
[----:B------:R-:W-:-:S02]  /*8fc0*/  F2FP.SATFINITE.E4M3.F32.PACK_AB_MERGE_C R23, R46, R45, R212 ;  /* 0x0000002d2e17723e */ /* 0x000fc400048070d4 */
[----:B------:R-:W-:Y:S02]  /*8fd0*/  F2FP.SATFINITE.E4M3.F32.PACK_AB_MERGE_C R25, R52, R49, R216 ;  /* 0x000000313419723e */ /* 0x000fe400048070d8 */
[----:B------:R-:W-:Y:S02]  /*8fe0*/  F2FP.SATFINITE.E4M3.F32.PACK_AB_MERGE_C R24, R48, R47, R55 ;  /* 0x0000002f3018723e */ /* 0x000fe40004807037 */
[----:B------:R-:W-:Y:S02]  /*8ff0*/  F2FP.SATFINITE.E4M3.F32.PACK_AB_MERGE_C R26, R53, R54, R205 ;  /* 0x00000036351a723e */ /* 0x000fe400048070cd */
[----:B------:R-:W-:Y:S01]  /*9000*/  F2FP.SATFINITE.E4M3.F32.PACK_AB_MERGE_C R27, R51, R50, R202 ;  /* 0x00000032331b723e */ /* 0x000fe200048070ca */
[----:B--2---:R-:W-:Y:S04]  /*9010*/  STS.U8 [R133+UR10+0x4000], R206 ;  /* 0x004000ce85007988 */ /* 0x004fe8000800000a */
[----:B-----5:R-:W-:Y:S04]  /*9020*/  STS.U8 [R133+UR10+0x4c00], R228 ;  /* 0x004c00e485007988 */ /* 0x020fe8000800000a */
[----:B---3--:R-:W-:Y:S04]  /*9030*/  STS.U8 [R133+UR10+0x4400], R232 ;  /* 0x004400e885007988 */ /* 0x008fe8000800000a */
[----:B----4-:R-:W-:Y:S04]  /*9040*/  STS.U8 [R133+UR10+0x4800], R230 ;  /* 0x004800e685007988 */ /* 0x010fe8000800000a */
[----:B------:R-:W-:Y:S04]  /*9050*/  STS.U8 [R134+UR10+0x4080], R227 ;  /* 0x004080e386007988 */ /* 0x000fe8000800000a */
        /* <DEDUP_REMOVED lines=18> */
[----:B------:R1:W-:Y:S02]  /*9180*/  STS.U8 [R15+UR10+0x4e80], R240 ;  /* 0x004e80f00f007988 */ /* 0x0003e4000800000a */
[----:B-1----:R-:W-:Y:S01]  /*9190*/  LDTM.16dp32bit_t0_t15.x16 R4, tmem[UR11] ;  /* 0x0000000b000479ee */ /* 0x002fe20008a00000 */
[----:B------:R-:W0:Y:S01]  /*91a0*/  LDTM.16dp32bit_t16_t31.x16 R4, tmem[UR11+0x10] ;  /* 0x0000100b000479ee */ /* 0x000e220008a20000 */
[----:B------:R-:W-:Y:S04]  /*91b0*/  STS.U8 [R204+UR10+0x4300], R67 ;  /* 0x00430043cc007988 */ /* 0x000fe8000800000a */
[----:B------:R-:W-:Y:S04]  /*91c0*/  STS.U8 [R204+UR10+0x4700], R241 ;  /* 0x004700f1cc007988 */ /* 0x000fe8000800000a */
[----:B------:R-:W-:Y:S04]  /*91d0*/  STS.U8 [R204+UR10+0x4b00], R242 ;  /* 0x004b00f2cc007988 */ /* 0x000fe8000800000a */
[----:B------:R-:W-:Y:S04]  /*91e0*/  STS.U8 [R204+UR10+0x4f00], R243 ;  /* 0x004f00f3cc007988 */ /* 0x000fe8000800000a */
[----:B------:R1:W-:Y:S04]  /*91f0*/  STS.U8 [R61+UR10+0x4380], R58 ;  /* 0x0043803a3d007988 */ /* 0x0003e8000800000a */
[----:B------:R-:W-:Y:S04]  /*9200*/  STS.U8 [R61+UR10+0x4780], R60 ;  /* 0x0047803c3d007988 */ /* 0x000fe8000800000a */
[----:B------:R-:W-:Y:S01]  /*9210*/  STS.U8 [R61+UR10+0x4b80], R56 ;  /* 0x004b80383d007988 */ /* 0x000fe2000800000a */
[----:B-1----:R-:W-:-:S03]  /*9220*/  LOP3.LUT R58, R57, 0x10, RZ, 0x3c, !PT ;  /* 0x00000010393a7812 */ /* 0x002fc600078e3cff */
[----:B------:R-:W-:Y:S04]  /*9230*/  STS.U8 [R61+UR10+0x4f80], R66 ;  /* 0x004f80423d007988 */ /* 0x000fe8000800000a */
[----:B------:R1:W-:Y:S01]  /*9240*/  STS.128 [R57+UR10], R28 ;  /* 0x0000001c39007988 */ /* 0x0003e20008000c0a */
[C---:B0-----:R-:W-:Y:S01]  /*9250*/  FMUL R4, R59.reuse, R4 ;  /* 0x000000043b047220 */ /* 0x041fe20000400000 */
[C---:B------:R-:W-:Y:S01]  /*9260*/  FMUL R5, R59.reuse, R5 ;  /* 0x000000053b057220 */ /* 0x040fe20000400000 */
[C---:B------:R-:W-:Y:S01]  /*9270*/  FMUL R6, R59.reuse, R6 ;  /* 0x000000063b067220 */ /* 0x040fe20000400000 */
[----:B------:R0:W-:Y:S01]  /*9280*/  STS.128 [R58+UR10], R32 ;  /* 0x000000203a007988 */ /* 0x0001e20008000c0a */
[C---:B------:R-:W-:Y:S01]  /*9290*/  FMUL R7, R59.reuse, R7 ;  /* 0x000000073b077220 */ /* 0x040fe20000400000 */
[C---:B------:R-:W-:Y:S01]  /*92a0*/  FMUL R8, R59.reuse, R8 ;  /* 0x000000083b087220 */ /* 0x040fe20000400000 */
[C---:B------:R-:W-:Y:S01]  /*92b0*/  FMUL R9, R59.reuse, R9 ;  /* 0x000000093b097220 */ /* 0x040fe20000400000 */
[C---:B------:R-:W-:Y:S01]  /*92c0*/  FMUL R10, R59.reuse, R10 ;  /* 0x0000000a3b0a7220 */ /* 0x040fe20000400000 */
[C---:B------:R-:W-:Y:S01]  /*92d0*/  FMUL R11, R59.reuse, R11 ;  /* 0x0000000b3b0b7220 */ /* 0x040fe20000400000 */
[C---:B------:R-:W-:Y:S01]  /*92e0*/  FMUL R12, R59.reuse, R12 ;  /* 0x0000000c3b0c7220 */ /* 0x040fe20000400000 */
[C---:B------:R-:W-:Y:S01]  /*92f0*/  FMUL R13, R59.reuse, R13 ;  /* 0x0000000d3b0d7220 */ /* 0x040fe20000400000 */
[----:B------:R-:W-:Y:S01]  /*9300*/  FMUL R14, R59, R14 ;  /* 0x0000000e3b0e7220 */ /* 0x000fe20000400000 */
[----:B-1----:R-:W-:Y:S01]  /*9310*/  LOP3.LUT R57, R57, 0x20, RZ, 0x3c, !PT ;  /* 0x0000002039397812 */ /* 0x002fe200078e3cff */
[C---:B------:R-:W-:Y:S01]  /*9320*/  FMUL R15, R59.reuse, R15 ;  /* 0x0000000f3b0f7220 */ /* 0x040fe20000400000 */
[C---:B------:R-:W-:Y:S01]  /*9330*/  FMUL R16, R59.reuse, R16 ;  /* 0x000000103b107220 */ /* 0x040fe20000400000 */
[C---:B------:R-:W-:Y:S01]  /*9340*/  FMUL R17, R59.reuse, R17 ;  /* 0x000000113b117220 */ /* 0x040fe20000400000 */
[C---:B------:R-:W-:Y:S01]  /*9350*/  FMUL R18, R59.reuse, R18 ;  /* 0x000000123b127220 */ /* 0x040fe20000400000 */
[----:B------:R-:W-:Y:S01]  /*9360*/  FMUL R19, R59, R19 ;  /* 0x000000133b137220 */ /* 0x000fe20000400000 */
[----:B------:R0:W-:Y:S04]  /*9370*/  STS.128 [R57+UR10], R20 ;  /* 0x0000001439007988 */ /* 0x0001e80008000c0a */
[----:B------:R0:W-:Y:S01]  /*9380*/  STS.128 [R37+UR10], R24 ;  /* 0x0000001825007988 */ /* 0x0001e20008000c0a */
[----:B------:R-:W-:Y:S01]  /*9390*/  NOP ;  /* 0x0000000000007918 */ /* 0x000fe20000000000 */
[----:B------:R0:W-:Y:S01]  /*93a0*/  STTM.16dp32bit_t0_t15.x16 tmem[UR11], R4 ;  /* 0x00000004000079ed */ /* 0x0001e20008a0000b */
[----:B------:R0:W-:Y:S01]  /*93b0*/  STTM.16dp32bit_t16_t31.x16 tmem[UR11+0x10], R4 ;  /* 0x00001004000079ed */ /* 0x0001e20008a2000b */
[----:B------:R-:W1:Y:S02]  /*93c0*/  FENCE.VIEW.ASYNC.T ;  /* 0x00000000000073c6 */ /* 0x000e640000000200 */
[----:B-1----:R-:W-:Y:S06]  /*93d0*/  BAR.SYNC.DEFER_BLOCKING 0x0 ;  /* 0x0000000000007b1d */ /* 0x002fec0000010000 */
[----:B------:R1:W-:Y:S06]  /*93e0*/  MEMBAR.ALL.CTA ;  /* 0x0000000000007992 */ /* 0x0003ec0000008000 */
[----:B-1----:R-:W1:Y:S01]  /*93f0*/  FENCE.VIEW.ASYNC.S ;  /* 0x00000000000073c6 */ /* 0x002e620000000000 */
[----:B------:R-:W-:Y:S01]  /*9400*/  ULEA UR12, UR27, UR10, 0x3 ;  /* 0x0000000a1b0c7291 */ /* 0x000fe2000f8e18ff */
[----:B------:R-:W-:Y:S01]  /*9410*/  FADD R40, R39, R40 ;  /* 0x0000002827287221 */ /* 0x000fe20000000000 */
[----:B------:R-:W-:-:S02]  /*9420*/  UMOV UR4, UR5 ;  /* 0x0000000500047c82 */ /* 0x000fc40008000000 */
[----:B------:R-:W-:Y:S01]  /*9430*/  UIADD3 UR12, UPT, UPT, UR12, 0x5800, URZ ;  /* 0x000058000c0c7890 */ /* 0x000fe2000fffe0ff */
[----:B-1----:R-:W-:Y:S06]  /*9440*/  BAR.SYNC.DEFER_BLOCKING 0x0 ;  /* 0x0000000000007b1d */ /* 0x002fec0000010000 */
[----:B------:R-:W-:Y:S05]  /*9450*/  BRA.U UP2, `(.L_x_15) ;  /* 0x0000000102507547 */ /* 0x000fea000b800000 */
[----:B------:R-:W-:Y:S01]  /*9460*/  UMOV UR17, 0x40004040 ;  /* 0x4000404000117882 */ /* 0x000fe20000000000 */
[----:B------:R-:W-:Y:S01]  /*9470*/  UMOV UR18, UR24 ;  /* 0x0000001800127c82 */ /* 0x000fe20008000000 */
        /* <DEDUP_REMOVED lines=18> */
.L_x_15:
[----:B------:R-:W-:Y:S01]  /*95a0*/  UIADD3 UR27, UPT, UPT, UR27, 0x1, URZ ;  /* 0x000000011b1b7890 */ /* 0x000fe2000fffe0ff */
[----:B------:R-:W-:Y:S01]  /*95b0*/  FFMA R200, R59, R200, R40 ;  /* 0x000000c83bc87223 */ /* 0x000fe20000000028 */
[----:B------:R-:W-:Y:S01]  /*95c0*/  IMAD.U32 R202, RZ, RZ, UR4 ;  /* 0x00000004ffca7e24 */ /* 0x000fe2000f8e00ff */
[----:B------:R-:W-:Y:S01]  /*95d0*/  UIADD3 UR29, UPT, UPT, UR25, UR29, URZ ;  /* 0x0000001d191d7290 */ /* 0x000fe2000fffe0ff */
[----:B------:R-:W-:Y:S01]  /*95e0*/  IMAD.MOV.U32 R201, RZ, RZ, R36 ;  /* 0x000000ffffc97224 */ /* 0x000fe200078e0024 */
[----:B------:R-:W-:Y:S02]  /*95f0*/  UISETP.GT.AND UP3, UPT, UR27, 0x1, UPT ;  /* 0x000000011b00788c */ /* 0x000fe4000bf64270 */
[----:B------:R-:W-:Y:S02]  /*9600*/  UIADD3 UR28, UPT, UPT, UR26, UR28, URZ ;  /* 0x0000001c1a1c7290 */ /* 0x000fe4000fffe0ff */
[----:B-1----:R-:W-:Y:S02]  /*9610*/  USEL UR5, URZ, 0x1, !UP3 ;  /* 0x00000001ff057887 */ /* 0x002fe4000d800000 */
[----:B------:R-:W-:-:S02]  /*9620*/  USEL UR27, UR27, URZ, !UP3 ;  /* 0x000000ff1b1b7287 */ /* 0x000fc4000d800000 */
[----:B------:R-:W-:Y:S02]  /*9630*/  UISETP.GE.AND UP3, UPT, UR44, UR13, UPT ;  /* 0x0000000d2c00728c */ /* 0x000fe4000bf66270 */
[----:B------:R-:W-:Y:S01]  /*9640*/  ULOP3.LUT UR5, UR4, UR5, URZ, 0x3c, !UPT ;  /* 0x0000000504057292 */ /* 0x000fe2000f8e3cff */
[----:B------:R-:W-:-:S06]  /*9650*/  UMOV UR6, UR44 ;  /* 0x0000002c00067c82 */ /* 0x000fcc0008000000 */
[----:B------:R-:W-:Y:S05]  /*9660*/  BRA.U !UP3, `(.L_x_16) ;  /* 0xffffffbd0b687547 */ /* 0x000fea000b83ffff */
.L_x_11:
[----:B------:R-:W-:-:S09]  /*9670*/  UISETP.GE.AND UP1, UPT, UR30, 0x1, UPT ;  /* 0x000000011e00788c */ /* 0x000fd2000bf26270 */
[----:B------:R-:W-:Y:S05]  /*9680*/  BRA.U !UP1, `(.L_x_17) ;  /* 0x0000000109107547 */ /* 0x000fea000b800000 */
[----:B------:R-:W-:-:S06]  /*9690*/  USHF.L.U32 UR4, UR4, 0x1f, URZ ;  /* 0x0000001f04047899 */ /* 0x000fcc00080006ff */
[----:B------:R-:W-:-:S04]  /*96a0*/  IMAD.U32 R3, RZ, RZ, UR4 ;  /* 0x00000004ff037e24 */ /* 0x000fc8000f8e00ff */
[----:B------:R-:W1:Y:S02]  /*96b0*/  SYNCS.PHASECHK.TRANS64.TRYWAIT P1, [UR12], R3 ;  /* 0x00000003ff0075a7 */ /* 0x000e64000802110c */
[----:B-1----:R-:W-:Y:S05]  /*96c0*/  @!P1 BRA `(.L_x_18) ;  /* 0x0000001400109947 */ /* 0x002fea0003800000 */
.L_x_17:
[----:B------:R-:W-:Y:S01]  /*96d0*/  BAR.SYNC.DEFER_BLOCKING 0x0 ;  /* 0x0000000000007b1d */ /* 0x000fe20000010000 */
[----:B------:R-:W-:Y:S01]  /*96e0*/  FSETP.GT.AND P1, PT, |R200|, 8.50705917302346158658e+37, PT ;  /* 0x7e800000c800780b */ /* 0x000fe20003f24200 */
[----:B------:R-:W-:Y:S01]  /*96f0*/  IMAD.SHL.U32 R3, R2, 0x20, RZ ;  /* 0x0000002002037824 */ /* 0x000fe200078e00ff */
[----:B------:R-:W-:Y:S01]  /*9700*/  FSETP.GEU.AND P3, PT, |R200|, 1.175494350822287508e-38, PT ;  /* 0x00800000c800780b */ /* 0x000fe20003f6e200 */
[----:B0-----:R-:W-:Y:S01]  /*9710*/  IMAD.SHL.U32 R21, R2, 0x10, RZ ;  /* 0x0000001002157824 */ /* 0x001fe200078e00ff */
[----:B------:R-:W-:Y:S01]  /*9720*/  FSETP.GEU.AND P2, PT, R200, 1.175494350822287508e-38, PT ;  /* 0x00800000c800780b */ /* 0x000fe20003f4e000 */
[----:B------:R-:W-:Y:S01]  /*9730*/  IMAD.SHL.U32 R26, R2, 0x4, RZ ;  /* 0x00000004021a7824 */ /* 0x000fe200078e00ff */
[----:B------:R-:W-:Y:S01]  /*9740*/  LOP3.LUT R20, R3, 0x700, RZ, 0xc0, !PT ;  /* 0x0000070003147812 */ /* 0x000fe200078ec0ff */
[----:B------:R-:W-:Y:S01]  /*9750*/  FMUL R3, R200, 8388608 ;  /* 0x4b000000c8037820 */ /* 0x000fe20000400000 */
[----:B------:R-:W-:Y:S01]  /*9760*/  LOP3.LUT R22, R2, 0x60, RZ, 0xc0, !PT ;  /* 0x0000006002167812 */ /* 0x000fe200078ec0ff */
[----:B------:R-:W0:Y:S01]  /*9770*/  LDCU.64 UR4, c[0x0][0x3e0] ;  /* 0x00007c00ff0477ac */ /* 0x000e220008000a00 */
[----:B------:R-:W-:Y:S01]  /*9780*/  LOP3.LUT R20, R20, 0x70, R21, 0xf8, !PT ;  /* 0x0000007014147812 */ /* 0x000fe200078ef815 */
[----:B------:R-:W1:Y:S01]  /*9790*/  LDC.64 R32, c[0x0][0x398] ;  /* 0x0000e600ff207b82 */ /* 0x000e620000000a00 */
[----:B------:R-:W-:Y:S01]  /*97a0*/  FSEL R24, R3, R200, !P2 ;  /* 0x000000c803187208 */ /* 0x000fe20005000000 */
[----:B------:R-:W-:Y:S01]  /*97b0*/  @P1 FMUL R200, R200, 0.25 ;  /* 0x3e800000c8c81820 */ /* 0x000fe20000400000 */
[----:B------:R-:W-:Y:S01]  /*97c0*/  IMAD.SHL.U32 R3, R22, 0x2, RZ ;  /* 0x0000000216037824 */ /* 0x000fe200078e00ff */
[----:B------:R-:W-:-:S02]  /*97d0*/  SHF.R.S32.HI R23, RZ, 0x2, R2 ;  /* 0x00000002ff177819 */ /* 0x000fc40000011402 */
[----:B------:R-:W-:Y:S01]  /*97e0*/  @!P3 FMUL R200, R200, 16777216 ;  /* 0x4b800000c8c8b820 */ /* 0x000fe20000400000 */
[----:B------:R-:W-:Y:S02]  /*97f0*/  LOP3.LUT R21, R21, 0x30, RZ, 0xc0, !PT ;  /* 0x0000003015157812 */ /* 0x000fe400078ec0ff */
[----:B------:R-:W-:Y:S02]  /*9800*/  LOP3.LUT R20, R20, R3, RZ, 0x3c, !PT ;  /* 0x0000000314147212 */ /* 0x000fe400078e3cff */
[----:B------:R-:W3:Y:S01]  /*9810*/  MUFU.RCP R3, R200 ;  /* 0x000000c800037308 */ /* 0x000ee20000001000 */
[----:B------:R-:W4:Y:S02]  /*9820*/  @!P0 SYNCS.CCTL.IV [UR10+0x5800] ;  /* 0x00580000ff0089b1 */ /* 0x000f24000800000a */
[----:B----4-:R-:W-:Y:S01]  /*9830*/  BAR.SYNC.DEFER_BLOCKING 0x0 ;  /* 0x0000000000007b1d */ /* 0x010fe20000010000 */
[----:B------:R-:W-:Y:S01]  /*9840*/  VIADD R20, R20, UR10 ;  /* 0x0000000a14147c36 */ /* 0x000fe20008000000 */
[----:B------:R-:W-:Y:S01]  /*9850*/  SGXT R22, R23, 0x1 ;  /* 0x000000011716781a */ /* 0x000fe20000000200 */
[----:B0-----:R-:W-:Y:S01]  /*9860*/  UIMAD UR4, UR9, UR4, URZ ;  /* 0x00000004090472a4 */ /* 0x001fe2000f8e02ff */
[----:B------:R-:W-:-:S04]  /*9870*/  LOP3.LUT R23, R21, 0x1c0, R26, 0xf8, !PT ;  /* 0x000001c015177812 */ /* 0x000fc800078ef81a */
[----:B------:R-:W0:Y:S01]  /*9880*/  LDC R26, c[0x0][0x3e8] ;  /* 0x0000fa00ff1a7b82 */ /* 0x000e220000000800 */
[----:B--2---:R-:W-:Y:S01]  /*9890*/  LDTM.16dp32bit_t0_t15.x16 R4, tmem[UR11] ;  /* 0x0000000b000479ee */ /* 0x004fe20008a00000 */
[----:B------:R-:W2:Y:S01]  /*98a0*/  LDTM.16dp32bit_t16_t31.x16 R4, tmem[UR11+0x10] ;  /* 0x0000100b000479ee */ /* 0x000ea20008a20000 */
[----:B------:R-:W-:Y:S01]  /*98b0*/  LOP3.LUT R22, R23, 0x440, R22, 0x78, !PT ;  /* 0x0000044017167812 */ /* 0x000fe200078e7816 */
[----:B------:R-:W4:Y:S01]  /*98c0*/  @!P0 SYNCS.CCTL.IV [UR10+0x5808] ;  /* 0x00580800ff0089b1 */ /* 0x000f22000800000a */
[----:B------:R-:W-:Y:S01]  /*98d0*/  NOP ;  /* 0x0000000000007918 */ /* 0x000fe20000000000 */
[----:B------:R-:W-:Y:S01]  /*98e0*/  ISETP.GE.U32.AND P0, PT, R24, 0x7f800000, PT ;  /* 0x7f8000001800780c */ /* 0x000fe20003f06070 */
[----:B--2---:R-:W-:Y:S01]  /*98f0*/  @P1 FMUL R4, R4, 0.25 ;  /* 0x3e80000004041820 */ /* 0x004fe20000400000 */
[----:B------:R-:W-:Y:S01]  /*9900*/  @P1 FMUL R5, R5, 0.25 ;  /* 0x3e80000005051820 */ /* 0x000fe20000400000 */
[----:B------:R-:W-:Y:S01]  /*9910*/  @P1 FMUL R6, R6, 0.25 ;  /* 0x3e80000006061820 */ /* 0x000fe20000400000 */
[----:B------:R-:W-:Y:S01]  /*9920*/  @P1 FMUL R7, R7, 0.25 ;  /* 0x3e80000007071820 */ /* 0x000fe20000400000 */
[----:B------:R-:W-:Y:S01]  /*9930*/  @!P3 FMUL R4, R4, 16777216 ;  /* 0x4b8000000404b820 */ /* 0x000fe20000400000 */
[----:B------:R-:W-:Y:S01]  /*9940*/  @!P3 FMUL R5, R5, 16777216 ;  /* 0x4b8000000505b820 */ /* 0x000fe20000400000 */
[----:B------:R-:W-:Y:S01]  /*9950*/  @!P3 FMUL R6, R6, 16777216 ;  /* 0x4b8000000606b820 */ /* 0x000fe20000400000 */
[----:B------:R-:W-:Y:S01]  /*9960*/  @!P3 FMUL R7, R7, 16777216 ;  /* 0x4b8000000707b820 */ /* 0x000fe20000400000 */
[----:B------:R-:W-:Y:S01]  /*9970*/  @P1 FMUL R8, R8, 0.25 ;  /* 0x3e80000008081820 */ /* 0x000fe20000400000 */
[----:B------:R-:W-:Y:S01]  /*9980*/  @P1 FMUL R9, R9, 0.25 ;  /* 0x3e80000009091820 */ /* 0x000fe20000400000 */
[C---:B---3--:R-:W-:Y:S01]  /*9990*/  FMUL R4, R3.reuse, R4 ;  /* 0x0000000403047220 */ /* 0x048fe20000400000 */
[C---:B------:R-:W-:Y:S01]  /*99a0*/  FMUL R5, R3.reuse, R5 ;  /* 0x0000000503057220 */ /* 0x040fe20000400000 */
[C---:B------:R-:W-:Y:S01]  /*99b0*/  FMUL R6, R3.reuse, R6 ;  /* 0x0000000603067220 */ /* 0x040fe20000400000 */
[----:B------:R-:W-:Y:S01]  /*99c0*/  FMUL R7, R3, R7 ;  /* 0x0000000703077220 */ /* 0x000fe20000400000 */
[----:B------:R-:W-:Y:S01]  /*99d0*/  @P1 FMUL R10, R10, 0.25 ;  /* 0x3e8000000a0a1820 */ /* 0x000fe20000400000 */
[----:B------:R-:W-:Y:S01]  /*99e0*/  @P1 FMUL R11, R11, 0.25 ;  /* 0x3e8000000b0b1820 */ /* 0x000fe20000400000 */
[----:B------:R-:W-:Y:S01]  /*99f0*/  @!P3 FMUL R8, R8, 16777216 ;  /* 0x4b8000000808b820 */ /* 0x000fe20000400000 */
[----:B------:R-:W-:Y:S01]  /*9a00*/  @!P3 FMUL R9, R9, 16777216 ;  /* 0x4b8000000909b820 */ /* 0x000fe20000400000 */
[----:B------:R-:W-:Y:S01]  /*9a10*/  @P1 FMUL R12, R12, 0.25 ;  /* 0x3e8000000c0c1820 */ /* 0x000fe20000400000 */
[----:B------:R-:W-:Y:S01]  /*9a20*/  @P1 FMUL R13, R13, 0.25 ;  /* 0x3e8000000d0d1820 */ /* 0x000fe20000400000 */
[----:B------:R-:W-:Y:S01]  /*9a30*/  @P1 FMUL R14, R14, 0.25 ;  /* 0x3e8000000e0e1820 */ /* 0x000fe20000400000 */
[----:B------:R-:W-:Y:S01]  /*9a40*/  @P1 FMUL R15, R15, 0.25 ;  /* 0x3e8000000f0f1820 */ /* 0x000fe20000400000 */
[----:B------:R-:W-:Y:S01]  /*9a50*/  @P1 FMUL R16, R16, 0.25 ;  /* 0x3e80000010101820 */ /* 0x000fe20000400000 */
[----:B------:R-:W-:Y:S01]  /*9a60*/  @P1 FMUL R17, R17, 0.25 ;  /* 0x3e80000011111820 */ /* 0x000fe20000400000 */
[----:B------:R-:W-:Y:S01]  /*9a70*/  @P1 FMUL R18, R18, 0.25 ;  /* 0x3e80000012121820 */ /* 0x000fe20000400000 */
[----:B------:R-:W-:Y:S01]  /*9a80*/  @P1 FMUL R19, R19, 0.25 ;  /* 0x3e80000013131820 */ /* 0x000fe20000400000 */
[----:B------:R-:W-:Y:S01]  /*9a90*/  F2FP.SATFINITE.E4M3.F32.PACK_AB_MERGE_C R4, R5, R4, RZ ;  /* 0x000000040504723e */ /* 0x000fe200048070ff */
[----:B------:R-:W-:Y:S01]  /*9aa0*/  @!P3 FMUL R10, R10, 16777216 ;  /* 0x4b8000000a0ab820 */ /* 0x000fe20000400000 */
[----:B------:R-:W-:Y:S01]  /*9ab0*/  F2FP.SATFINITE.E4M3.F32.PACK_AB_MERGE_C R6, R7, R6, RZ ;  /* 0x000000060706723e */ /* 0x000fe200048070ff */
[----:B------:R-:W-:Y:S01]  /*9ac0*/  @!P3 FMUL R11, R11, 16777216 ;  /* 0x4b8000000b0bb820 */ /* 0x000fe20000400000 */
[C---:B------:R-:W-:Y:S01]  /*9ad0*/  FMUL R8, R3.reuse, R8 ;  /* 0x0000000803087220 */ /* 0x040fe20000400000 */
[----:B------:R-:W-:Y:S01]  /*9ae0*/  FMUL R9, R3, R9 ;  /* 0x0000000903097220 */ /* 0x000fe20000400000 */
[----:B------:R-:W-:Y:S01]  /*9af0*/  @!P3 FMUL R12, R12, 16777216 ;  /* 0x4b8000000c0cb820 */ /* 0x000fe20000400000 */
[----:B------:R-:W-:Y:S01]  /*9b00*/  @!P3 FMUL R13, R13, 16777216 ;  /* 0x4b8000000d0db820 */ /* 0x000fe20000400000 */
[----:B------:R-:W-:Y:S01]  /*9b10*/  @!P3 FMUL R14, R14, 16777216 ;  /* 0x4b8000000e0eb820 */ /* 0x000fe20000400000 */
[----:B------:R-:W-:Y:S01]  /*9b20*/  @!P3 FMUL R15, R15, 16777216 ;  /* 0x4b8000000f0fb820 */ /* 0x000fe20000400000 */
[----:B------:R-:W-:Y:S01]  /*9b30*/  @!P3 FMUL R16, R16, 16777216 ;  /* 0x4b8000001010b820 */ /* 0x000fe20000400000 */
[----:B------:R-:W-:Y:S01]  /*9b40*/  @!P3 FMUL R17, R17, 16777216 ;  /* 0x4b8000001111b820 */ /* 0x000fe20000400000 */
[----:B------:R-:W-:Y:S01]  /*9b50*/  @!P3 FMUL R18, R18, 16777216 ;  /* 0x4b8000001212b820 */ /* 0x000fe20000400000 */
[----:B------:R-:W-:Y:S01]  /*9b60*/  @!P3 FMUL R19, R19, 16777216 ;  /* 0x4b8000001313b820 */ /* 0x000fe20000400000 */
[----:B------:R-:W-:Y:S01]  /*9b70*/  LOP3.LUT R5, R4, 0xffff, RZ, 0xc0, !PT ;  /* 0x0000ffff04057812 */ /* 0x000fe200078ec0ff */
[C---:B------:R-:W-:Y:S01]  /*9b80*/  FMUL R10, R3.reuse, R10 ;  /* 0x0000000a030a7220 */ /* 0x040fe20000400000 */
[----:B------:R-:W-:Y:S01]  /*9b90*/  LOP3.LUT R6, R6, 0xffff, RZ, 0xc0, !PT ;  /* 0x0000ffff06067812 */ /* 0x000fe200078ec0ff */
        /* <DEDUP_REMOVED lines=9> */
[----:B------:R-:W-:-:S02]  /*9c30*/  F2FP.SATFINITE.E4M3.F32.PACK_AB_MERGE_C R8, R9, R8, RZ ;  /* 0x000000080908723e */ /* 0x000fc400048070ff */
[----:B------:R-:W-:Y:S02]  /*9c40*/  SHF.R.U32.HI R3, RZ, 0x8, R5 ;  /* 0x00000008ff037819 */ /* 0x000fe40000011605 */
[----:B------:R-:W-:Y:S02]  /*9c50*/  SHF.R.U32.HI R4, RZ, 0x8, R6 ;  /* 0x00000008ff047819 */ /* 0x000fe40000011606 */
[----:B------:R-:W-:Y:S02]  /*9c60*/  F2FP.SATFINITE.E4M3.F32.PACK_AB_MERGE_C R10, R11, R10, RZ ;  /* 0x0000000a0b0a723e */ /* 0x000fe400048070ff */
[----:B------:R-:W-:Y:S02]  /*9c70*/  LOP3.LUT R11, R8, 0xffff, RZ, 0xc0, !PT ;  /* 0x0000ffff080b7812 */ /* 0x000fe400078ec0ff */
[----:B------:R-:W-:Y:S02]  /*9c80*/  F2FP.SATFINITE.E4M3.F32.PACK_AB_MERGE_C R12, R13, R12, RZ ;  /* 0x0000000c0d0c723e */ /* 0x000fe400048070ff */
[----:B------:R-:W-:Y:S01]  /*9c90*/  LOP3.LUT R7, R3, 0xffff, RZ, 0xc0, !PT ;  /* 0x0000ffff03077812 */ /* 0x000fe200078ec0ff */
[----:B------:R-:W-:Y:S01]  /*9ca0*/  VIADD R3, R24, 0xc0cafb0d ;  /* 0xc0cafb0d18037836 */ /* 0x000fe20000000000 */
[----:B------:R-:W-:-:S02]  /*9cb0*/  LOP3.LUT R4, R4, 0xffff, RZ, 0xc0, !PT ;  /* 0x0000ffff04047812 */ /* 0x000fc400078ec0ff */
[----:B------:R-:W-:Y:S02]  /*9cc0*/  F2FP.SATFINITE.E4M3.F32.PACK_AB_MERGE_C R14, R15, R14, RZ ;  /* 0x0000000e0f0e723e */ /* 0x000fe400048070ff */
[----:B------:R-:W-:Y:S02]  /*9cd0*/  F2FP.SATFINITE.E4M3.F32.PACK_AB_MERGE_C R16, R17, R16, RZ ;  /* 0x000000101110723e */ /* 0x000fe400048070ff */
[----:B------:R-:W-:Y:S02]  /*9ce0*/  PRMT R5, R5, 0x3340, R6 ;  /* 0x0000334005057816 */ /* 0x000fe40000000006 */
[----:B------:R-:W-:Y:S02]  /*9cf0*/  PRMT R6, R11, 0x3340, R0 ;  /* 0x000033400b067816 */ /* 0x000fe40000000000 */
[----:B------:R-:W-:Y:S02]  /*9d00*/  PRMT R8, R7, 0x3340, R4 ;  /* 0x0000334007087816 */ /* 0x000fe40000000004 */
[----:B------:R-:W-:-:S02]  /*9d10*/  LOP3.LUT R12, R12, 0xffff, RZ, 0xc0, !PT ;  /* 0x0000ffff0c0c7812 */ /* 0x000fc400078ec0ff */
[----:B------:R-:W-:Y:S02]  /*9d20*/  LOP3.LUT R7, R14, 0xffff, RZ, 0xc0, !PT ;  /* 0x0000ffff0e077812 */ /* 0x000fe400078ec0ff */
[----:B------:R-:W-:Y:S02]  /*9d30*/  LOP3.LUT R15, R16, 0xffff, RZ, 0xc0, !PT ;  /* 0x0000ffff100f7812 */ /* 0x000fe400078ec0ff */
[----:B------:R-:W-:Y:S02]  /*9d40*/  PRMT R9, R5, 0x5410, R6 ;  /* 0x0000541005097816 */ /* 0x000fe40000000006 */
[----:B------:R-:W-:Y:S02]  /*9d50*/  LOP3.LUT R4, R3, 0xff800000, RZ, 0xc0, !PT ;  /* 0xff80000003047812 */ /* 0x000fe400078ec0ff */
[----:B------:R-:W-:Y:S02]  /*9d60*/  SHF.R.U32.HI R5, RZ, 0x8, R12 ;  /* 0x00000008ff057819 */ /* 0x000fe4000001160c */
[----:B------:R-:W-:-:S02]  /*9d70*/  SHF.R.U32.HI R3, RZ, 0x8, R11 ;  /* 0x00000008ff037819 */ /* 0x000fc4000001160b */
[--C-:B------:R-:W-:Y:S02]  /*9d80*/  PRMT R12, R12, 0x3340, R7.reuse ;  /* 0x000033400c0c7816 */ /* 0x100fe40000000007 */
[----:B------:R-:W-:Y:S02]  /*9d90*/  SHF.R.U32.HI R6, RZ, 0x8, R7 ;  /* 0x00000008ff067819 */ /* 0x000fe40000011607 */
[----:B------:R-:W-:Y:S02]  /*9da0*/  SHF.R.U32.HI R7, RZ, 0x8, R15 ;  /* 0x00000008ff077819 */ /* 0x000fe4000001160f */
[----:B------:R-:W-:Y:S01]  /*9db0*/  LOP3.LUT R11, R3, 0xffff, RZ, 0xc0, !PT ;  /* 0x0000ffff030b7812 */ /* 0x000fe200078ec0ff */
[----:B------:R-:W-:Y:S01]  /*9dc0*/  IMAD.IADD R3, R24, 0x1, -R4 ;  /* 0x0000000118037824 */ /* 0x000fe200078e0a04 */
[----:B------:R-:W-:Y:S02]  /*9dd0*/  LOP3.LUT R5, R5, 0xffff, RZ, 0xc0, !PT ;  /* 0x0000ffff05057812 */ /* 0x000fe400078ec0ff */
[----:B------:R-:W-:-:S02]  /*9de0*/  LOP3.LUT R6, R6, 0xffff, RZ, 0xc0, !PT ;  /* 0x0000ffff06067812 */ /* 0x000fc400078ec0ff */
[----:B------:R-:W-:Y:S02]  /*9df0*/  LOP3.LUT R14, R7, 0xffff, RZ, 0xc0, !PT ;  /* 0x0000ffff070e7812 */ /* 0x000fe400078ec0ff */
[--C-:B------:R-:W-:Y:S02]  /*9e00*/  PRMT R11, R11, 0x3340, R0.reuse ;  /* 0x000033400b0b7816 */ /* 0x100fe40000000000 */
[----:B------:R-:W-:Y:S02]  /*9e10*/  F2FP.SATFINITE.E4M3.F32.PACK_AB_MERGE_C R18, R19, R18, RZ ;  /* 0x000000121312723e */ /* 0x000fe400048070ff */
[----:B------:R-:W-:Y:S02]  /*9e20*/  PRMT R13, R15, 0x3340, R0 ;  /* 0x000033400f0d7816 */ /* 0x000fe40000000000 */
[----:B------:R-:W-:Y:S01]  /*9e30*/  PRMT R7, R5, 0x3340, R6 ;  /* 0x0000334005077816 */ /* 0x000fe20000000006 */
[----:B------:R-:W-:Y:S01]  /*9e40*/  IMAD.MOV.U32 R6, RZ, RZ, 0x3dc6b27f ;  /* 0x3dc6b27fff067424 */ /* 0x000fe200078e00ff */
[----:B------:R-:W-:Y:S01]  /*9e50*/  PRMT R14, R14, 0x3340, R1 ;  /* 0x000033400e0e7816 */ /* 0x000fe20000000001 */
[----:B------:R-:W-:Y:S01]  /*9e60*/  FADD R5, R3, -1 ;  /* 0xbf80000003057421 */ /* 0x000fe20000000000 */
[----:B------:R-:W-:Y:S01]  /*9e70*/  LOP3.LUT R10, R10, 0xffff, RZ, 0xc0, !PT ;  /* 0x0000ffff0a0a7812 */ /* 0x000fe200078ec0ff */
[----:B------:R-:W-:Y:S01]  /*9e80*/  IMAD.SHL.U32 R3, R2, 0x40, RZ ;  /* 0x0000004002037824 */ /* 0x000fe200078e00ff */
[----:B------:R-:W-:Y:S01]  /*9e90*/  PRMT R11, R8, 0x5410, R11 ;  /* 0x00005410080b7816 */ /* 0x000fe2000000000b */
[----:B------:R-:W-:Y:S01]  /*9ea0*/  FFMA.FTZ R6, R5, R6, -0.16845393180847167969 ;  /* 0xbe2c7f3005067423 */ /* 0x000fe20000010006 */
[----:B------:R-:W-:-:S02]  /*9eb0*/  PRMT R13, R12, 0x5410, R13 ;  /* 0x000054100c0d7816 */ /* 0x000fc4000000000d */
[----:B------:R-:W-:Y:S01]  /*9ec0*/  PRMT R7, R7, 0x5410, R14 ;  /* 0x0000541007077816 */ /* 0x000fe2000000000e */
[----:B------:R-:W-:Y:S01]  /*9ed0*/  FFMA.FTZ R6, R5, R6, 0.1716887056827545166 ;  /* 0x3e2fcf2a05067423 */ /* 0x000fe20000010006 */
[----:B------:R-:W-:Y:S02]  /*9ee0*/  LOP3.LUT R18, R18, 0xffff, RZ, 0xc0, !PT ;  /* 0x0000ffff12127812 */ /* 0x000fe400078ec0ff */
[--C-:B------:R-:W-:Y:S01]  /*9ef0*/  PRMT R8, R9, 0x4210, R10.reuse ;  /* 0x0000421009087816 */ /* 0x100fe2000000000a */
[----:B------:R-:W-:Y:S01]  /*9f00*/  FFMA.FTZ R6, R5, R6, -0.17900948226451873779 ;  /* 0xbe374e4305067423 */ /* 0x000fe20000010006 */
[----:B------:R-:W-:Y:S02]  /*9f10*/  PRMT R9, R11, 0x5210, R10 ;  /* 0x000052100b097816 */ /* 0x000fe4000000000a */
[--C-:B------:R-:W-:Y:S01]  /*9f20*/  PRMT R10, R13, 0x4210, R18.reuse ;  /* 0x000042100d0a7816 */ /* 0x100fe20000000012 */
[----:B------:R-:W-:Y:S01]  /*9f30*/  FFMA.FTZ R6, R5, R6, 0.20512372255325317383 ;  /* 0x3e520bf405067423 */ /* 0x000fe20000010006 */
[----:B------:R-:W-:-:S02]  /*9f40*/  PRMT R11, R7, 0x5210, R18 ;  /* 0x00005210070b7816 */ /* 0x000fc40000000012 */
[----:B------:R-:W-:Y:S01]  /*9f50*/  LOP3.LUT R3, R3, 0x200, RZ, 0xc0, !PT ;  /* 0x0000020003037812 */ /* 0x000fe200078ec0ff */
[C---:B------:R-:W-:Y:S01]  /*9f60*/  FFMA.FTZ R6, R5.reuse, R6, -0.24046532809734344482 ;  /* 0xbe763c8b05067423 */ /* 0x040fe20000010006 */
[--C-:B------:R-:W-:Y:S01]  /*9f70*/  SHF.R.U32.HI R7, RZ, 0x2, R2.reuse ;  /* 0x00000002ff077819 */ /* 0x100fe20000011602 */
[----:B----4-:R2:W-:Y:S01]  /*9f80*/  STSM.16.M88.4 [R20], R8 ;  /* 0x0000000814007844 */ /* 0x0105e20000000200 */
[----:B------:R-:W-:Y:S01]  /*9f90*/  IADD3 R3, PT, PT, R22, UR10, R3 ;  /* 0x0000000a16037c10 */ /* 0x000fe2000fffe003 */
[----:B------:R-:W-:Y:S01]  /*9fa0*/  FFMA.FTZ R6, R5, R6, 0.28857114911079406738 ;  /* 0x3e93bf9905067423 */ /* 0x000fe20000010006 */
[----:B------:R-:W-:Y:S01]  /*9fb0*/  LOP3.LUT R7, R7, 0x18, RZ, 0xc0, !PT ;  /* 0x0000001807077812 */ /* 0x000fe200078ec0ff */
[----:B------:R-:W-:Y:S01]  /*9fc0*/  BAR.SYNC.DEFER_BLOCKING 0x0 ;  /* 0x0000000000007b1d */ /* 0x000fe20000010000 */
[----:B------:R-:W-:Y:S01]  /*9fd0*/  I2FP.F32.S32 R4, R4 ;  /* 0x0000000400047245 */ /* 0x000fe20000201400 */
[----:B------:R-:W-:Y:S01]  /*9fe0*/  FFMA.FTZ R6, R5, R6, -0.36067417263984680176 ;  /* 0xbeb8aa4905067423 */ /* 0x000fe20000010006 */
[----:B------:R-:W-:-:S02]  /*9ff0*/  LOP3.LUT R38, R7, 0x1f, R2, 0xf8, !PT ;  /* 0x0000001f07267812 */ /* 0x000fc400078ef802 */
[----:B------:R-:W-:Y:S01]  /*a000*/  LEA.HI R17, R2, 0x1e, RZ, 0x1a ;  /* 0x0000001e02117811 */ /* 0x000fe200078fd0ff */
[C---:B------:R-:W-:Y:S01]  /*a010*/  FFMA.FTZ R6, R5.reuse, R6, 0.48089820146560668945 ;  /* 0x3ef6384a05067423 */ /* 0x040fe20000010006 */
[----:B------:R-:W-:Y:S01]  /*a020*/  FSETP.NEU.AND P1, PT, R24, RZ, PT ;  /* 0x000000ff1800720b */ /* 0x000fe20003f2d000 */
[C---:B------:R-:W-:Y:S02]  /*a030*/  IMAD.SHL.U32 R7, R38.reuse, 0x8, RZ ;  /* 0x0000000826077824 */ /* 0x040fe400078e00ff */
[----:B------:R-:W-:Y:S01]  /*a040*/  FFMA.FTZ R6, R5, R6, -0.72134751081466674805 ;  /* 0xbf38aa3b05067423 */ /* 0x000fe20000010006 */
[----:B------:R-:W-:Y:S01]  /*a050*/  IMAD.SHL.U32 R38, R38, 0x10, RZ ;  /* 0x0000001026267824 */ /* 0x000fe200078e00ff */
[----:B--2---:R-:W-:Y:S01]  /*a060*/  SHF.R.U32.HI R9, RZ, 0x6, R2 ;  /* 0x00000006ff097819 */ /* 0x004fe20000011602 */
[----:B0-----:R-:W-:Y:S02]  /*a070*/  IMAD R10, R17, R26, RZ ;  /* 0x0000001a110a7224 */ /* 0x001fe400078e02ff */
[----:B------:R-:W-:Y:S01]  /*a080*/  FMUL R6, R5, R6 ;  /* 0x0000000605067220 */ /* 0x000fe20000400000 */
[----:B------:R-:W-:-:S03]  /*a090*/  SGXT.U32 R9, R9, 0x1 ;  /* 0x000000010909781a */ /* 0x000fc60000000000 */
[----:B------:R-:W-:Y:S01]  /*a0a0*/  FMUL R6, R5, R6 ;  /* 0x0000000605067220 */ /* 0x000fe20000400000 */
[----:B------:R-:W-:-:S03]  /*a0b0*/  LOP3.LUT R38, R38, 0xf0, RZ, 0xc0, !PT ;  /* 0x000000f026267812 */ /* 0x000fc600078ec0ff */
[----:B------:R-:W-:Y:S01]  /*a0c0*/  FFMA.FTZ R6, R5, 1.4426950216293334961, R6 ;  /* 0x3fb8aa3b05067823 */ /* 0x000fe20000010006 */
[----:B------:R-:W-:Y:S01]  /*a0d0*/  @P0 IMAD.MOV.U32 R5, RZ, RZ, 0x7f800000 ;  /* 0x7f800000ff050424 */ /* 0x000fe200078e00ff */
[----:B------:R0:W2:Y:S02]  /*a0e0*/  LDSM.16.M88.4 R12, [R3] ;  /* 0x00000000030c783b */ /* 0x0000a40000000200 */
[----:B0-----:R-:W-:-:S05]  /*a0f0*/  FSEL R3, RZ, -23, P2 ;  /* 0xc1b80000ff037808 */ /* 0x001fca0001000000 */
[----:B------:R-:W-:Y:S01]  /*a100*/  FFMA.FTZ R3, R4, 1.1920928955078125e-07, R3 ;  /* 0x3400000004037823 */ /* 0x000fe20000010003 */
[----:B------:R-:W-:-:S03]  /*a110*/  LOP3.LUT R4, R7, 0xc0, RZ, 0xc0, !PT ;  /* 0x000000c007047812 */ /* 0x000fc600078ec0ff */
[----:B------:R-:W-:Y:S01]  /*a120*/  FADD R3, R3, R6 ;  /* 0x0000000603037221 */ /* 0x000fe20000000000 */
[----:B------:R-:W-:Y:S02]  /*a130*/  IMAD R6, R9, R26, RZ ;  /* 0x0000001a09067224 */ /* 0x000fe400078e02ff */
[----:B------:R-:W-:Y:S01]  /*a140*/  @P0 FFMA.FTZ R3, R24, R5, +INF ;  /* 0x7f80000018030423 */ /* 0x000fe20000010005 */
[----:B------:R-:W-:Y:S01]  /*a150*/  IMAD R5, R0, UR5, RZ ;  /* 0x0000000500057c24 */ /* 0x000fe2000f8e02ff */
[----:B------:R-:W-:Y:S01]  /*a160*/  IADD3 R40, PT, PT, R4, UR10, R21 ;  /* 0x0000000a04287c10 */ /* 0x000fe2000fffe015 */
[C---:B------:R-:W-:Y:S01]  /*a170*/  IMAD R7, R26.reuse, 0x2, R6 ;  /* 0x000000021a077824 */ /* 0x040fe200078e0206 */
[----:B------:R-:W-:Y:S01]  /*a180*/  USHF.R.S32.HI UR5, URZ, 0x1f, UR4 ;  /* 0x0000001fff057899 */ /* 0x000fe20008011404 */
[----:B------:R-:W-:Y:S02]  /*a190*/  FSEL R3, R3, -INF , P1 ;  /* 0xff80000003037808 */ /* 0x000fe40000800000 */
[C---:B------:R-:W-:Y:S01]  /*a1a0*/  IMAD R9, R26.reuse, 0x2, R7 ;  /* 0x000000021a097824 */ /* 0x040fe200078e0207 */
[----:B-1----:R-:W-:Y:S01]  /*a1b0*/  IADD3 R32, P0, P1, R5, UR4, R32 ;  /* 0x0000000405207c10 */ /* 0x002fe2000f91e020 */
[----:B------:R-:W0:Y:S01]  /*a1c0*/  LDCU UR4, c[0x0][0x3ec] ;  /* 0x00007d80ff0477ac */ /* 0x000e220008000800 */
[----:B------:R-:W-:Y:S01]  /*a1d0*/  SHF.R.S32.HI R4, RZ, 0x1f, R5 ;  /* 0x0000001fff047819 */ /* 0x000fe20000011405 */
[----:B------:R-:W-:-:S02]  /*a1e0*/  IMAD R11, R26, 0x2, R9 ;  /* 0x000000021a0b7824 */ /* 0x000fc400078e0209 */
[----:B------:R-:W-:Y:S01]  /*a1f0*/  FFMA R3, R3, 0.69314718246459960938, R36 ;  /* 0x3f31721803037823 */ /* 0x000fe20000000024 */
[-C--:B------:R-:W-:Y:S02]  /*a200*/  IADD3 R34, P2, PT, R10, R32.reuse, RZ ;  /* 0x000000200a227210 */ /* 0x080fe40007f5e0ff */
[----:B------:R-:W-:Y:S02]  /*a210*/  IADD3.X R36, PT, PT, R4, UR5, R33, P0, P1 ;  /* 0x0000000504247c10 */ /* 0x000fe400087e2421 */
[----:B------:R-:W-:Y:S02]  /*a220*/  IADD3 R4, P0, PT, R6, R32, RZ ;  /* 0x0000002006047210 */ /* 0x000fe40007f1e0ff */
[----:B------:R-:W-:Y:S02]  /*a230*/  LEA.HI.X.SX32 R35, R10, R36, 0x1, P2 ;  /* 0x000000240a237211 */ /* 0x000fe400010f0eff */
[C---:B--2---:R-:W-:Y:S02]  /*a240*/  PRMT R61, R15.reuse, 0x7770, RZ ;  /* 0x000077700f3d7816 */ /* 0x044fe400000000ff */
[----:B------:R-:W-:-:S02]  /*a250*/  PRMT R63, R15, 0x7771, RZ ;  /* 0x000077710f3f7816 */ /* 0x000fc400000000ff */
[C---:B------:R-:W-:Y:S02]  /*a260*/  PRMT R65, R15.reuse, 0x7772, RZ ;  /* 0x000077720f417816 */ /* 0x040fe400000000ff */
[----:B------:R-:W-:Y:S01]  /*a270*/  PRMT R67, R15, 0x7773, RZ ;  /* 0x000077730f437816 */ /* 0x000fe200000000ff */
[----:B0-----:R-:W-:Y:S01]  /*a280*/  UIMAD UR4, UR9, UR4, URZ ;  /* 0x00000004090472a4 */ /* 0x001fe2000f8e02ff */
[----:B------:R-:W-:Y:S02]  /*a290*/  LEA.HI R15, R2, 0xe, RZ, 0x1a ;  /* 0x0000000e020f7811 */ /* 0x000fe400078fd0ff */
[C---:B------:R-:W-:Y:S01]  /*a2a0*/  PRMT R45, R13.reuse, 0x7770, RZ ;  /* 0x000077700d2d7816 */ /* 0x040fe200000000ff */
[----:B------:R-:W-:Y:S01]  /*a2b0*/  USHF.L.U32 UR6, UR4, 0x2, URZ ;  /* 0x0000000204067899 */ /* 0x000fe200080006ff */
[----:B------:R-:W-:Y:S01]  /*a2c0*/  PRMT R47, R13, 0x7771, RZ ;  /* 0x000077710d2f7816 */ /* 0x000fe200000000ff */
[----:B------:R-:W-:Y:S01]  /*a2d0*/  IMAD R8, R15, R26, RZ ;  /* 0x0000001a0f087224 */ /* 0x000fe200078e02ff */
[C---:B------:R-:W-:Y:S01]  /*a2e0*/  PRMT R49, R13.reuse, 0x7772, RZ ;  /* 0x000077720d317816 */ /* 0x040fe200000000ff */
[----:B------:R-:W-:Y:S01]  /*a2f0*/  UIMAD.WIDE UR4, UR4, 0x4, URZ ;  /* 0x00000004040478a5 */ /* 0x000fe2000f8e02ff */
[----:B------:R-:W-:Y:S01]  /*a300*/  PRMT R51, R13, 0x7773, RZ ;  /* 0x000077730d337816 */ /* 0x000fe200000000ff */
[----:B------:R-:W-:Y:S01]  /*a310*/  IMAD R13, R26, 0x2, R11 ;  /* 0x000000021a0d7824 */ /* 0x000fe200078e020b */
[----:B------:R-:W-:-:S02]  /*a320*/  IADD3 R18, P1, PT, R8, R32, RZ ;  /* 0x0000002008127210 */ /* 0x000fc40007f3e0ff */
[-C--:B------:R-:W-:Y:S01]  /*a330*/  LEA.HI.X.SX32 R5, R6, R36.reuse, 0x1, P0 ;  /* 0x0000002406057211 */ /* 0x080fe200000f0eff */
[----:B------:R-:W-:Y:S01]  /*a340*/  IMAD R15, R26, 0x2, R13 ;  /* 0x000000021a0f7824 */ /* 0x000fe200078e020d */
[----:B------:R-:W-:Y:S02]  /*a350*/  LEA.HI.X.SX32 R19, R8, R36, 0x1, P1 ;  /* 0x0000002408137211 */ /* 0x000fe400008f0eff */
[-C--:B------:R-:W-:Y:S01]  /*a360*/  IADD3 R6, P0, PT, R7, R32.reuse, RZ ;  /* 0x0000002007067210 */ /* 0x080fe20007f1e0ff */
[C---:B------:R-:W-:Y:S01]  /*a370*/  IMAD R17, R26.reuse, 0x2, R15 ;  /* 0x000000021a117824 */ /* 0x040fe200078e020f */
[-C--:B------:R-:W-:Y:S02]  /*a380*/  IADD3 R8, P1, PT, R9, R32.reuse, RZ ;  /* 0x0000002009087210 */ /* 0x080fe40007f3e0ff */
[----:B------:R-:W-:Y:S01]  /*a390*/  IADD3 R10, P2, PT, R11, R32, RZ ;  /* 0x000000200b0a7210 */ /* 0x000fe20007f5e0ff */
[----:B------:R-:W-:Y:S01]  /*a3a0*/  IMAD R21, R26, 0x4, R17 ;  /* 0x000000041a157824 */ /* 0x000fe200078e0211 */
[----:B------:R-:W-:-:S02]  /*a3b0*/  PRMT R37, R12, 0x7770, RZ ;  /* 0x000077700c257816 */ /* 0x000fc400000000ff */
[----:B------:R-:W-:Y:S01]  /*a3c0*/  PRMT R39, R12, 0x7771, RZ ;  /* 0x000077710c277816 */ /* 0x000fe200000000ff */
[----:B------:R-:W-:Y:S01]  /*a3d0*/  IMAD R23, R26, 0x2, R21 ;  /* 0x000000021a177824 */ /* 0x000fe200078e0215 */
[C---:B------:R-:W-:Y:S01]  /*a3e0*/  PRMT R41, R12.reuse, 0x7772, RZ ;  /* 0x000077720c297816 */ /* 0x040fe200000000ff */
[----:B------:R0:W-:Y:S01]  /*a3f0*/  STG.E.U8 desc[UR22][R4.64], R37 ;  /* 0x0000002504007986 */ /* 0x0001e2000c101116 */
[----:B------:R-:W-:Y:S01]  /*a400*/  PRMT R43, R12, 0x7773, RZ ;  /* 0x000077730c2b7816 */ /* 0x000fe200000000ff */
[----:B------:R-:W-:Y:S01]  /*a410*/  IMAD R25, R26, 0x2, R23 ;  /* 0x000000021a197824 */ /* 0x000fe200078e0217 */
[-C--:B------:R-:W-:Y:S02]  /*a420*/  LEA.HI.X.SX32 R7, R7, R36.reuse, 0x1, P0 ;  /* 0x0000002407077211 */ /* 0x080fe400000f0eff */
[----:B------:R-:W-:Y:S01]  /*a430*/  PRMT R53, R14, 0x7770, RZ ;  /* 0x000077700e357816 */ /* 0x000fe200000000ff */
[----:B------:R-:W-:Y:S01]  /*a440*/  IMAD R27, R26, 0x2, R25 ;  /* 0x000000021a1b7824 */ /* 0x000fe200078e0219 */
[C---:B------:R-:W-:Y:S01]  /*a450*/  PRMT R55, R14.reuse, 0x7771, RZ ;  /* 0x000077710e377816 */ /* 0x040fe200000000ff */
[----:B------:R-:W-:Y:S01]  /*a460*/  STG.E.U8 desc[UR22][R6.64], R39 ;  /* 0x0000002706007986 */ /* 0x000fe2000c101116 */
[----:B------:R-:W-:Y:S01]  /*a470*/  PRMT R57, R14, 0x7772, RZ ;  /* 0x000077720e397816 */ /* 0x000fe200000000ff */
[----:B------:R-:W-:Y:S01]  /*a480*/  IMAD R29, R26, 0x2, R27 ;  /* 0x000000021a1d7824 */ /* 0x000fe200078e021b */
[----:B------:R-:W-:Y:S01]  /*a490*/  PRMT R59, R14, 0x7773, RZ ;  /* 0x000077730e3b7816 */ /* 0x000fe200000000ff */
[----:B0-----:R-:W-:Y:S01]  /*a4a0*/  IMAD.SHL.U32 R5, R0, 0x4, RZ ;  /* 0x0000000400057824 */ /* 0x001fe200078e00ff */
[----:B------:R-:W-:Y:S01]  /*a4b0*/  LEA.HI.X.SX32 R9, R9, R36, 0x1, P1 ;  /* 0x0000002409097211 */ /* 0x000fe200008f0eff */
[----:B------:R-:W-:Y:S01]  /*a4c0*/  IMAD R31, R26, 0x2, R29 ;  /* 0x000000021a1f7824 */ /* 0x000fe200078e021d */
[----:B------:R-:W-:Y:S01]  /*a4d0*/  IADD3 R12, P0, PT, R13, R32, RZ ;  /* 0x000000200d0c7210 */ /* 0x000fe20007f1e0ff */
[----:B------:R-:W-:Y:S01]  /*a4e0*/  IMAD.HI R0, R0, 0x4, RZ ;  /* 0x0000000400007827 */ /* 0x000fe200078e02ff */
[----:B------:R-:W-:Y:S01]  /*a4f0*/  LEA.HI.X.SX32 R11, R11, R36, 0x1, P2 ;  /* 0x000000240b0b7211 */ /* 0x000fe200010f0eff */
[----:B------:R0:W-:Y:S01]  /*a500*/  STG.E.U8 desc[UR22][R8.64], R41 ;  /* 0x0000002908007986 */ /* 0x0001e2000c101116 */
[-C--:B------:R-:W-:Y:S01]  /*a510*/  IADD3 R14, P1, PT, R15, R32.reuse, RZ ;  /* 0x000000200f0e7210 */ /* 0x080fe20007f3e0ff */
[----:B------:R-:W-:Y:S01]  /*a520*/  IMAD R33, R26, 0x2, R31 ;  /* 0x000000021a217824 */ /* 0x000fe200078e021f */
[----:B------:R-:W-:Y:S01]  /*a530*/  IADD3 R16, P2, PT, R17, R32, RZ ;  /* 0x0000002011107210 */ /* 0x000fe20007f5e0ff */
[----:B------:R-:W-:Y:S01]  /*a540*/  STG.E.U8 desc[UR22][R10.64], R43 ;  /* 0x0000002b0a007986 */ /* 0x000fe2000c101116 */
[----:B------:R-:W-:-:S02]  /*a550*/  LEA.HI.X.SX32 R13, R13, R36, 0x1, P0 ;  /* 0x000000240d0d7211 */ /* 0x000fc400000f0eff */
[----:B------:R-:W-:Y:S02]  /*a560*/  LEA.HI.X.SX32 R15, R15, R36, 0x1, P1 ;  /* 0x000000240f0f7211 */ /* 0x000fe400008f0eff */
[----:B------:R-:W-:Y:S01]  /*a570*/  IADD3 R20, P0, PT, R21, R32, RZ ;  /* 0x0000002015147210 */ /* 0x000fe20007f1e0ff */
[----:B------:R-:W-:Y:S01]  /*a580*/  STG.E.U8 desc[UR22][R12.64], R45 ;  /* 0x0000002d0c007986 */ /* 0x000fe2000c101116 */
[----:B------:R-:W-:Y:S01]  /*a590*/  LEA.HI.X.SX32 R17, R17, R36, 0x1, P2 ;  /* 0x0000002411117211 */ /* 0x000fe200010f0eff */
[----:B0-----:R-:W0:Y:S01]  /*a5a0*/  LDC.64 R8, c[0x0][0x3a0] ;  /* 0x0000e800ff087b82 */ /* 0x001e220000000a00 */
[-C--:B------:R-:W-:Y:S01]  /*a5b0*/  IADD3 R22, P1, PT, R23, R32.reuse, RZ ;  /* 0x0000002017167210 */ /* 0x080fe20007f3e0ff */
[----:B------:R-:W-:Y:S01]  /*a5c0*/  STG.E.U8 desc[UR22][R14.64], R47 ;  /* 0x0000002f0e007986 */ /* 0x000fe2000c101116 */
[----:B------:R-:W-:Y:S02]  /*a5d0*/  IADD3 R24, P2, PT, R25, R32, RZ ;  /* 0x0000002019187210 */ /* 0x000fe40007f5e0ff */
[-C--:B------:R-:W-:Y:S01]  /*a5e0*/  LEA.HI.X.SX32 R21, R21, R36.reuse, 0x1, P0 ;  /* 0x0000002415157211 */ /* 0x080fe200000f0eff */
[----:B------:R-:W-:Y:S01]  /*a5f0*/  STG.E.U8 desc[UR22][R16.64], R49 ;  /* 0x0000003110007986 */ /* 0x000fe2000c101116 */
[----:B------:R-:W-:-:S02]  /*a600*/  LEA.HI.X.SX32 R23, R23, R36, 0x1, P1 ;  /* 0x0000002417177211 */ /* 0x000fc400008f0eff */
[----:B------:R-:W-:Y:S01]  /*a610*/  IADD3 R26, P0, PT, R27, R32, RZ ;  /* 0x000000201b1a7210 */ /* 0x000fe20007f1e0ff */
[----:B------:R-:W-:Y:S01]  /*a620*/  STG.E.U8 desc[UR22][R18.64], R51 ;  /* 0x0000003312007986 */ /* 0x000fe2000c101116 */
[----:B------:R-:W-:Y:S02]  /*a630*/  LEA.HI.X.SX32 R25, R25, R36, 0x1, P2 ;  /* 0x0000002419197211 */ /* 0x000fe400010f0eff */
[-C--:B------:R-:W-:Y:S01]  /*a640*/  IADD3 R28, P1, PT, R29, R32.reuse, RZ ;  /* 0x000000201d1c7210 */ /* 0x080fe20007f3e0ff */
[----:B------:R-:W-:Y:S01]  /*a650*/  STG.E.U8 desc[UR22][R20.64], R53 ;  /* 0x0000003514007986 */ /* 0x000fe2000c101116 */
[-C--:B------:R-:W-:Y:S02]  /*a660*/  IADD3 R30, P2, PT, R31, R32.reuse, RZ ;  /* 0x000000201f1e7210 */ /* 0x080fe40007f5e0ff */
[----:B------:R-:W-:Y:S01]  /*a670*/  IADD3 R32, P3, PT, R33, R32, RZ ;  /* 0x0000002021207210 */ /* 0x000fe20007f7e0ff */
[----:B------:R-:W-:Y:S01]  /*a680*/  STG.E.U8 desc[UR22][R22.64], R55 ;  /* 0x0000003716007986 */ /* 0x000fe2000c101116 */
[----:B------:R-:W-:-:S02]  /*a690*/  LEA.HI.X.SX32 R27, R27, R36, 0x1, P0 ;  /* 0x000000241b1b7211 */ /* 0x000fc400000f0eff */
[-C--:B------:R-:W-:Y:S01]  /*a6a0*/  LEA.HI.X.SX32 R29, R29, R36.reuse, 0x1, P1 ;  /* 0x000000241d1d7211 */ /* 0x080fe200008f0eff */
[----:B------:R-:W-:Y:S01]  /*a6b0*/  STG.E.U8 desc[UR22][R24.64], R57 ;  /* 0x0000003918007986 */ /* 0x000fe2000c101116 */
[-C--:B------:R-:W-:Y:S02]  /*a6c0*/  LEA.HI.X.SX32 R31, R31, R36.reuse, 0x1, P2 ;  /* 0x000000241f1f7211 */ /* 0x080fe400010f0eff */
[----:B------:R-:W-:Y:S01]  /*a6d0*/  LEA.HI.X.SX32 R33, R33, R36, 0x1, P3 ;  /* 0x0000002421217211 */ /* 0x000fe200018f0eff */
[----:B------:R-:W-:Y:S01]  /*a6e0*/  STG.E.U8 desc[UR22][R26.64], R59 ;  /* 0x0000003b1a007986 */ /* 0x000fe2000c101116 */
[----:B------:R-:W-:-:S03]  /*a6f0*/  LOP3.LUT R2, R2, 0x7f, RZ, 0xc0, !PT ;  /* 0x0000007f02027812 */ /* 0x000fc600078ec0ff */
[----:B------:R-:W-:Y:S01]  /*a700*/  STG.E.U8 desc[UR22][R28.64], R61 ;  /* 0x0000003d1c007986 */ /* 0x000fe2000c101116 */
[----:B------:R-:W-:Y:S02]  /*a710*/  ISETP.GE.U32.AND P0, PT, R2, 0x40, PT ;  /* 0x000000400200780c */ /* 0x000fe40003f06070 */
[----:B0-----:R-:W-:Y:S01]  /*a720*/  IADD3 R2, P1, P2, R5, UR6, R8 ;  /* 0x0000000605027c10 */ /* 0x001fe2000fa3e008 */
[----:B------:R-:W-:Y:S04]  /*a730*/  STG.E.U8 desc[UR22][R30.64], R63 ;  /* 0x0000003f1e007986 */ /* 0x000fe8000c101116 */
[----:B------:R-:W-:Y:S04]  /*a740*/  STG.E.U8 desc[UR22][R32.64], R65 ;  /* 0x0000004120007986 */ /* 0x000fe8000c101116 */
[----:B------:R-:W-:Y:S01]  /*a750*/  STG.E.U8 desc[UR22][R34.64], R67 ;  /* 0x0000004322007986 */ /* 0x000fe2000c101116 */
[----:B------:R-:W-:Y:S06]  /*a760*/  BAR.SYNC.DEFER_BLOCKING 0x0 ;  /* 0x0000000000007b1d */ /* 0x000fec0000010000 */
[----:B------:R0:W-:Y:S02]  /*a770*/  STSM.16.M88 [R40], R3 ;  /* 0x0000000328007844 */ /* 0x0001e40000000000 */
[----:B------:R-:W-:Y:S01]  /*a780*/  BAR.SYNC.DEFER_BLOCKING 0x0 ;  /* 0x0000000000007b1d */ /* 0x000fe20000010000 */
[----:B0-----:R-:W-:-:S05]  /*a790*/  IADD3.X R3, PT, PT, R0, UR5, R9, P1, P2 ;  /* 0x0000000500037c10 */ /* 0x001fca0008fe4409 */
[----:B------:R-:W0:Y:S04]  /*a7a0*/  LDSM.16.M88 R7, [R38+UR10] ;  /* 0x0000000a2607783b */ /* 0x000e280008000000 */
[----:B0-----:R0:W-:Y:S01]  /*a7b0*/  @!P0 STG.E desc[UR22][R2.64], R7 ;  /* 0x0000000702008986 */ /* 0x0011e2000c101916 */
[----:B------:R-:W-:Y:S06]  /*a7c0*/  BAR.SYNC.DEFER_BLOCKING 0x0 ;  /* 0x0000000000007b1d */ /* 0x000fec0000010000 */
[----:B------:R-:W-:Y:S05]  /*a7d0*/  BRA.U UP0, `(.L_x_19) ;  /* 0x0000000100a07547 */ /* 0x000fea000b800000 */
[----:B------:R-:W1:Y:S01]  /*a7e0*/  S2UR UR5, SR_CgaCtaId ;  /* 0x00000000000579c3 */ /* 0x000e620000008800 */
[----:B------:R-:W-:Y:S01]  /*a7f0*/  NOP ;  /* 0x0000000000007918 */ /* 0x000fe20000000000 */
[----:B------:R-:W-:Y:S01]  /*a800*/  UMOV UR4, 0x50 ;  /* 0x0000005000047882 */ /* 0x000fe20000000000 */
[----:B------:R-:W-:Y:S02]  /*a810*/  IMAD.U32 R0, RZ, RZ, UR8 ;  /* 0x00000008ff007e24 */ /* 0x000fe4000f8e00ff */
[----:B0-----:R-:W-:Y:S02]  /*a820*/  IMAD.MOV.U32 R3, RZ, RZ, 0xf ;  /* 0x0000000fff037424 */ /* 0x001fe400078e00ff */
[----:B------:R-:W-:Y:S01]  /*a830*/  IMAD.MOV.U32 R7, RZ, RZ, 0x1 ;  /* 0x00000001ff077424 */ /* 0x000fe200078e00ff */
[----:B------:R-:W-:-:S04]  /*a840*/  LOP3.LUT R0, R0, 0xffff, RZ, 0xc0, !PT ;  /* 0x0000ffff00007812 */ /* 0x000fc800078ec0ff */
[----:B------:R-:W-:-:S05]  /*a850*/  SHF.R.U32.HI R0, RZ, 0x5, R0 ;  /* 0x00000005ff007819 */ /* 0x000fca0000011600 */
[----:B------:R-:W-:Y:S01]  /*a860*/  VIADD R2, R0, 0x10 ;  /* 0x0000001000027836 */ /* 0x000fe20000000000 */
[----:B------:R-:W-:Y:S01]  /*a870*/  SHF.L.U32 R0, R3, R0, RZ ;  /* 0x0000000003007219 */ /* 0x000fe200000006ff */
[----:B-1----:R-:W-:-:S03]  /*a880*/  ULEA UR6, UR5, UR4, 0x18 ;  /* 0x0000000405067291 */ /* 0x002fc6000f8ec0ff */
[----:B------:R-:W-:-:S04]  /*a890*/  SHF.L.U32 R3, R7, R2, RZ ;  /* 0x0000000207037219 */ /* 0x000fc800000006ff */
[----:B------:R-:W-:Y:S02]  /*a8a0*/  LOP3.LUT R0, R3, R0, RZ, 0xfc, !PT ;  /* 0x0000000003007212 */ /* 0x000fe400078efcff */
[----:B------:R-:W0:Y:S02]  /*a8b0*/  LDS R5, [UR6] ;  /* 0x00000006ff057984 */ /* 0x000e240008000800 */
[C---:B------:R-:W-:Y:S02]  /*a8c0*/  LOP3.LUT R2, R0.reuse, 0xffff, RZ, 0xc0, !PT ;  /* 0x0000ffff00027812 */ /* 0x040fe400078ec0ff */
[----:B0-----:R-:W-:-:S04]  /*a8d0*/  LOP3.LUT R3, R0, 0xffff, R5, 0x80, !PT ;  /* 0x0000ffff00037812 */ /* 0x001fc800078e8005 */
[----:B------:R-:W-:-:S13]  /*a8e0*/  ISETP.NE.AND P0, PT, R3, R2, PT ;  /* 0x000000020300720c */ /* 0x000fda0003f05270 */
[----:B------:R-:W-:Y:S05]  /*a8f0*/  @P0 BRA `(.L_x_20) ;  /* 0x0000000000500947 */ /* 0x000fea0003800000 */
[----:B------:R-:W-:Y:S02]  /*a900*/  SHF.R.U32.HI R5, RZ, 0x10, R5 ;  /* 0x00000010ff057819 */ /* 0x000fe40000011605 */
[----:B------:R-:W-:-:S04]  /*a910*/  SHF.R.U32.HI R2, RZ, 0x10, R0 ;  /* 0x00000010ff027819 */ /* 0x000fc80000011600 */
[----:B------:R-:W-:-:S04]  /*a920*/  LOP3.LUT R5, R5, R2, RZ, 0xc0, !PT ;  /* 0x0000000205057212 */ /* 0x000fc800078ec0ff */
[----:B------:R-:W-:-:S13]  /*a930*/  ISETP.NE.AND P0, PT, R5, R2, PT ;  /* 0x000000020500720c */ /* 0x000fda0003f05270 */
[----:B------:R-:W-:Y:S05]  /*a940*/  @P0 BRA `(.L_x_21) ;  /* 0x0000000000300947 */ /* 0x000fea0003800000 */
[----:B------:R-:W-:Y:S01]  /*a950*/  R2UR UR4, R0 ;  /* 0x00000000000472ca */ /* 0x000fe200000e0000 */
[----:B------:R-:W-:Y:S01]  /*a960*/  VOTEU.ANY UR5, UPT, PT ;  /* 0x0000000000057886 */ /* 0x000fe200038e0100 */
[----:B------:R-:W0:Y:S01]  /*a970*/  S2R R0, SR_LANEID ;  /* 0x0000000000007919 */ /* 0x000e220000000000 */
[----:B------:R-:W-:-:S10]  /*a980*/  UFLO.U32 UR5, UR5 ;  /* 0x00000005000572bd */ /* 0x000fd400080e0000 */
[----:B------:R-:W-:-:S06]  /*a990*/  ULOP3.LUT UR4, URZ, UR4, URZ, 0x33, !UPT ;  /* 0x00000004ff047292 */ /* 0x000fcc000f8e33ff */
[----:B------:R-:W-:-:S04]  /*a9a0*/  IMAD.U32 R2, RZ, RZ, UR4 ;  /* 0x00000004ff027e24 */ /* 0x000fc8000f8e00ff */
[----:B------:R-:W1:Y:S02]  /*a9b0*/  REDUX UR7, R2 ;  /* 0x00000000020773c4 */ /* 0x000e640000000000 */
[----:B------:R2:W-:Y:S01]  /*a9c0*/  UTCATOMSWS.AND URZ, UR4 ;  /* 0x0000000400ff79e3 */ /* 0x0005e20008000000 */
[----:B0-----:R-:W-:Y:S01]  /*a9d0*/  ISETP.EQ.U32.AND P0, PT, R0, UR5, PT ;  /* 0x0000000500007c0c */ /* 0x001fe2000bf02070 */
[----:B-1----:R-:W-:-:S12]  /*a9e0*/  IMAD.U32 R0, RZ, RZ, UR7 ;  /* 0x00000007ff007e24 */ /* 0x002fd8000f8e00ff */
[----:B------:R2:W-:Y:S01]  /*a9f0*/  @P0 ATOMS.AND RZ, [UR6], R0 ;  /* 0x00000000ffff098c */ /* 0x0005e2000a800006 */
[----:B------:R-:W-:Y:S05]  /*aa00*/  BRA `(.L_x_19) ;  /* 0x0000000000147947 */ /* 0x000fea0003800000 */
.L_x_21:
[----:B------:R-:W-:-:S07]  /*aa10*/  MOV R2, 0xaa30 ;  /* 0x0000aa3000027802 */ /* 0x000fce0000000f00 */
[----:B------:R-:W-:Y:S05]  /*aa20*/  CALL.REL.NOINC `($__internal_0_$__cuda_sm10x_tcgen05_guardrail_trap_col_being_dealloced_not_returned_by_alloc) ;  /* 0x0000000000447944 */ /* 0x000fea0003c00000 */
[----:B------:R-:W-:Y:S05]  /*aa30*/  BRA `(.L_x_19) ;  /* 0x0000000000087947 */ /* 0x000fea0003800000 */
.L_x_20:
[----:B------:R-:W-:-:S07]  /*aa40*/  MOV R2, 0xaa60 ;  /* 0x0000aa6000027802 */ /* 0x000fce0000000f00 */
[----:B------:R-:W-:Y:S05]  /*aa50*/  CALL.REL.NOINC `($__internal_2_$__cuda_sm10x_tcgen05_guardrail_trap_unallocated_columns_being_dealloced) ;  /* 0x0000000000507944 */ /* 0x000fea0003c00000 */
.L_x_19:
[----:B------:R-:W-:Y:S01]  /*aa60*/  NOP ;  /* 0x0000000000007918 */ /* 0x000fe20000000000 */
[----:B--2---:R-:W-:Y:S05]  /*aa70*/  EXIT ;  /* 0x000000000000794d */ /* 0x004fea0003800000 */
.L_x_8:
[----:B------:R-:W1:Y:S02]  /*aa80*/  SYNCS.PHASECHK.TRANS64.TRYWAIT P3, [UR10+0x3000], RZ ;  /* 0x003000ffff0075a7 */ /* 0x000e64000806110a */
[----:B-1----:R-:W-:Y:S05]  /*aa90*/  @!P3 BRA `(.L_x_8) ;  /* 0xfffffffc00f8b947 */ /* 0x002fea000383ffff */
[----:B------:R-:W-:Y:S05]  /*aaa0*/  BRA `(.L_x_7) ;  /* 0xffffff7000107947 */ /* 0x000fea000383ffff */
.L_x_13:
[----:B------:R-:W1:Y:S02]  /*aab0*/  SYNCS.PHASECHK.TRANS64.TRYWAIT P6, [UR10+0x5810], RZ ;  /* 0x005810ffff0075a7 */ /* 0x000e6400080c110a */
[----:B-1----:R-:W-:Y:S05]  /*aac0*/  @!P6 BRA `(.L_x_13) ;  /* 0xfffffffc00f8e947 */ /* 0x002fea000383ffff */
[----:B------:R-:W-:Y:S05]  /*aad0*/  BRA `(.L_x_22) ;  /* 0xffffffb400707947 */ /* 0x000fea000383ffff */
.L_x_14:
[----:B------:R-:W2:Y:S02]  /*aae0*/  SYNCS.PHASECHK.TRANS64.TRYWAIT P1, [UR12], R34 ;  /* 0x00000022ff0075a7 */ /* 0x000ea4000802110c */
[----:B--2---:R-:W-:Y:S05]  /*aaf0*/  @!P1 BRA `(.L_x_14) ;  /* 0xfffffffc00f89947 */ /* 0x004fea000383ffff */
[----:B------:R-:W-:Y:S05]  /*ab00*/  BRA `(.L_x_23) ;  /* 0xffffffd800e47947 */ /* 0x000fea000383ffff */
.L_x_18:
[----:B------:R-:W1:Y:S02]  /*ab10*/  SYNCS.PHASECHK.TRANS64.TRYWAIT P1, [UR12], R3 ;  /* 0x00000003ff0075a7 */ /* 0x000e64000802110c */
[----:B-1----:R-:W-:Y:S05]  /*ab20*/  @!P1 BRA `(.L_x_18) ;  /* 0xfffffffc00f89947 */ /* 0x002fea000383ffff */
[----:B------:R-:W-:Y:S05]  /*ab30*/  BRA `(.L_x_17) ;  /* 0xffffffe800e47947 */ /* 0x000fea000383ffff */
        .weak           $__internal_0_$__cuda_sm10x_tcgen05_guardrail_trap_col_being_dealloced_not_returned_by_alloc
        .type           $__internal_0_$__cuda_sm10x_tcgen05_guardrail_trap_col_being_dealloced_not_returned_by_alloc,@function
        .size           $__internal_0_$__cuda_sm10x_tcgen05_guardrail_trap_col_being_dealloced_not_returned_by_alloc,($__internal_1_$__cuda_sm10x_tcgen05_guardrail_trap_phase_invalid_during_alloc - $__internal_0_$__cuda_sm10x_tcgen05_guardrail_trap_col_being_dealloced_not_returned_by_alloc)
$__internal_0_$__cuda_sm10x_tcgen05_guardrail_trap_col_being_dealloced_not_returned_by_alloc:
[----:B------:R-:W-:Y:S05]  /*ab40*/  BPT.TRAP 0x1 ;  /* 0x000000040000795c */ /* 0x000fea0000300000 */
[----:B------:R-:W-:-:S04]  /*ab50*/  IMAD.MOV.U32 R3, RZ, RZ, 0x0 ;  /* 0x00000000ff037424 */ /* 0x000fc800078e00ff */
[----:B------:R-:W-:Y:S05]  /*ab60*/  RET.REL.NODEC R2 `(attn_fwd) ;  /* 0xffffff5402247950 */ /* 0x000fea0003c3ffff */
        .weak           $__internal_1_$__cuda_sm10x_tcgen05_guardrail_trap_phase_invalid_during_alloc
        .type           $__internal_1_$__cuda_sm10x_tcgen05_guardrail_trap_phase_invalid_during_alloc,@function
        .size           $__internal_1_$__cuda_sm10x_tcgen05_guardrail_trap_phase_invalid_during_alloc,($__internal_2_$__cuda_sm10x_tcgen05_guardrail_trap_unallocated_columns_being_dealloced - $__internal_1_$__cuda_sm10x_tcgen05_guardrail_trap_phase_invalid_during_alloc)
$__internal_1_$__cuda_sm10x_tcgen05_guardrail_trap_phase_invalid_during_alloc:
[----:B------:R-:W-:Y:S05]  /*ab70*/  BPT.TRAP 0x1 ;  /* 0x000000040000795c */ /* 0x000fea0000300000 */
[----:B------:R-:W-:-:S04]  /*ab80*/  IMAD.MOV.U32 R5, RZ, RZ, 0x0 ;  /* 0x00000000ff057424 */ /* 0x000fc800078e00ff */
[----:B------:R-:W-:Y:S05]  /*ab90*/  RET.REL.NODEC R4 `(attn_fwd) ;  /* 0xffffff5404187950 */ /* 0x000fea0003c3ffff */
        .weak           $__internal_2_$__cuda_sm10x_tcgen05_guardrail_trap_unallocated_columns_being_dealloced
        .type           $__internal_2_$__cuda_sm10x_tcgen05_guardrail_trap_unallocated_columns_being_dealloced,@function
        .size           $__internal_2_$__cuda_sm10x_tcgen05_guardrail_trap_unallocated_columns_being_dealloced,(.L_x_27 - $__internal_2_$__cuda_sm10x_tcgen05_guardrail_trap_unallocated_columns_being_dealloced)
$__internal_2_$__cuda_sm10x_tcgen05_guardrail_trap_unallocated_columns_being_dealloced:
[----:B------:R-:W-:Y:S05]  /*aba0*/  BPT.TRAP 0x1 ;  /* 0x000000040000795c */ /* 0x000fea0000300000 */
[----:B------:R-:W-:-:S04]  /*abb0*/  IMAD.MOV.U32 R3, RZ, RZ, 0x0 ;  /* 0x00000000ff037424 */ /* 0x000fc800078e00ff */
[----:B------:R-:W-:Y:S05]  /*abc0*/  RET.REL.NODEC R2 `(attn_fwd) ;  /* 0xffffff54020c7950 */ /* 0x000fea0003c3ffff */
.L_x_24:
[----:B------:R-:W-:-:S00]  /*abd0*/  BRA `(.L_x_24) ;  /* 0xfffffffc00fc7947 */ /* 0x000fc0000383ffff */
[----:B------:R-:W-:-:S00]  /*abe0*/  NOP ;  /* 0x0000000000007918 */ /* 0x000fc00000000000 */
        /* <DEDUP_REMOVED lines=9> */
.L_x_27:


//--------------------- .nv.global.init           --------------------------
	.section	.nv.global.init,"aw",@progbits
.nv.global.init:
	.type		_$_str,@object
	.size		_$_str,(.L_3 - _$_str)
_$_str:
        /*0000*/ 	.byte	0x5f, 0x5f, 0x43, 0x55, 0x44, 0x41, 0x5f, 0x46, 0x54, 0x5a, 0x00
.L_3:


//--------------------- .nv.shared.attn_fwd       --------------------------
	.section	.nv.shared.attn_fwd,"aw",@nobits
	.sectionflags	@""
	.align	16
	.zero		1024


//--------------------- .nv.shared.reserved.0     --------------------------
	.section	.nv.shared.reserved.0,"aw",@nobits
	.align	8
	.weak		__nv_reservedSMEM_offset_0_alias
	.size		__nv_reservedSMEM_offset_0_alias, 0, 64
	.other		__nv_reservedSMEM_offset_0_alias,@"STO_CUDA_RESERVED_SHARED STV_DEFAULT"
__nv_reservedSMEM_offset_0_alias:
	.zero		0
.nv.shared.reserved.0:
	.zero		64
	.weak		__nv_reservedSMEM_allocation_phase
	.type		__nv_reservedSMEM_allocation_phase,@object
	.size		__nv_reservedSMEM_allocation_phase,(.L_0 - __nv_reservedSMEM_allocation_phase)
__nv_reservedSMEM_allocation_phase:
	.zero		1
.L_0:
	.zero		7
	.weak		__nv_reservedSMEM_devtool_atexit_pc
	.type		__nv_reservedSMEM_devtool_atexit_pc,@object
	.size		__nv_reservedSMEM_devtool_atexit_pc,(__nv_reservedSMEM_allocation_mask - __nv_reservedSMEM_devtool_atexit_pc)
__nv_reservedSMEM_devtool_atexit_pc:
	.zero		8
	.weak		__nv_reservedSMEM_allocation_mask
	.type		__nv_reservedSMEM_allocation_mask,@object
	.size		__nv_reservedSMEM_allocation_mask,(.L_2 - __nv_reservedSMEM_allocation_mask)
__nv_reservedSMEM_allocation_mask:
	.zero		4
.L_2:


//--------------------- .nv.constant0.attn_fwd    --------------------------
	.section	.nv.constant0.attn_fwd,"a",@progbits
	.sectionflags	@""
	.align	4
.nv.constant0.attn_fwd:
	.zero		1032


//--------------------- SYMBOLS --------------------------

	.type		.nv.reservedSmem.offset0,@object
	.size		.nv.reservedSmem.offset0,0x4
	.type		.nv.reservedSmem.cap,@object
	.size		.nv.reservedSmem.cap,0x4
